// auto-generated by cutlass_sweep.epilogue — config: {"arch": "sm_100", "cluster_m": 2, "cluster_n": 1, "dtype": "bf16", "fusion": "silu", "tile_k": 64, "tile_m": 128, "tile_n": 128}
#include "cutlass/cutlass.h"
#include "cutlass/gemm/collective/collective_builder.hpp"
#include "cutlass/gemm/device/gemm_universal_adapter.h"
#include "cutlass/gemm/kernel/gemm_universal.hpp"
#include "cutlass/epilogue/collective/collective_builder.hpp"
#include "cutlass/epilogue/fusion/operations.hpp"
#include "cutlass/epilogue/thread/activation.h"

using Elem = cutlass::bfloat16_t;
using Acc  = float;
using TileShape    = cute::Shape<cute::_128, cute::_128, cute::_64>;
using ClusterShape = cute::Shape<cute::_2, cute::_1, cute::_1>;
using FusionOp     = cutlass::epilogue::fusion::LinCombEltAct<cutlass::epilogue::thread::SiLu, Elem, Acc>;

using CollectiveEpilogue = typename cutlass::epilogue::collective::CollectiveBuilder<
    cutlass::arch::Sm100, cutlass::arch::OpClassTensorOp,
    TileShape, ClusterShape,
    cutlass::epilogue::collective::EpilogueTileAuto,
    Acc, Acc,
    Elem, cutlass::layout::RowMajor, 128 / cutlass::sizeof_bits<Elem>::value,
    Elem, cutlass::layout::RowMajor, 128 / cutlass::sizeof_bits<Elem>::value,
    cutlass::epilogue::collective::EpilogueScheduleAuto,
    FusionOp
  >::CollectiveOp;

using CollectiveMainloop = typename cutlass::gemm::collective::CollectiveBuilder<
    cutlass::arch::Sm100, cutlass::arch::OpClassTensorOp,
    Elem, cutlass::layout::RowMajor, 128 / cutlass::sizeof_bits<Elem>::value,
    Elem, cutlass::layout::ColumnMajor, 128 / cutlass::sizeof_bits<Elem>::value,
    Acc,
    TileShape, ClusterShape,
    cutlass::gemm::collective::StageCountAutoCarveout<
        static_cast<int>(sizeof(typename CollectiveEpilogue::SharedStorage))>,
    cutlass::gemm::collective::KernelScheduleAuto
  >::CollectiveOp;

using GemmKernel = cutlass::gemm::kernel::GemmUniversal<
    cute::Shape<int,int,int,int>, CollectiveMainloop, CollectiveEpilogue>;
using Gemm = cutlass::gemm::device::GemmUniversalAdapter<GemmKernel>;

auto* _anchor = &cutlass::device_kernel<GemmKernel>;


// ===== COMPILED SASS (sm_100a) =====

	.target	sm_100a

	.elftype	@"ET_EXEC"


//--------------------- .note.nv.tkinfo           --------------------------
	.section	.note.nv.tkinfo,"",@"SHT_NOTE"
	.sectionflags	@"SHF_NOTE_NV_TKINFO"
	.tkinfo
        /*0018*/ 	.word	0x00000002
        /*0030*/ 	.string	""
        /*0030*/ 	.string	"ptxas"
        /*0030*/ 	.string	"Cuda compilation tools, release 13.0, V13.0.88"
        /*0030*/ 	.string	"Build cuda_13.0.r13.0/compiler.36424714_0"
        /*0030*/ 	.string	"-arch sm_100a -m 64 "



//--------------------- .note.nv.cuinfo           --------------------------
	.section	.note.nv.cuinfo,"",@"SHT_NOTE"
	.sectionflags	@"SHF_NOTE_NV_CUINFO"
        /*0018*/ 	.short	0x0002
        /*001a*/ 	.short	0x0064
        /*001c*/ 	.short	0x0082
	.zero		2


//--------------------- .nv.info                  --------------------------
	.section	.nv.info,"",@"SHT_CUDA_INFO"
	.align	4


	//----- nvinfo : EIATTR_REGCOUNT
	.align		4
        /*0000*/ 	.byte	0x04, 0x2f
        /*0002*/ 	.short	(.L_19 - .L_18)
	.align		4
.L_18:
        /*0004*/ 	.word	index@(_ZN7cutlass13device_kernelINS_4gemm6kernel13GemmUniversalIN4cute5tupleIJiiiiEEENS1_10collective13CollectiveMmaINS1_35MainloopSm100TmaUmmaWarpSpecializedILi13ELi2ELi4ENS5_IJNS4_1CILi2EEENSA_ILi1EEESC_EEEEENS5_IJNSA_ILi128EEESF_NSA_ILi64EEEEEENS_10bfloat16_tENS5_IJlSC_lEEESI_SJ_NS4_8TiledMMAINS4_8MMA_AtomIJNS4_26SM100_MMA_F16BF16_2x1SM_SSISI_SI_fLi128ELi128ELNS4_4UMMA5MajorE0ELSO_0ELNSN_7ScaleInE0ELSP_0EEEEEENS4_6LayoutINS5_IJSC_SC_SC_EEENS5_IJNSA_ILi0EEESU_SU_EEEEENS5_IJNS4_10UnderscoreESX_SX_EEEEENS4_18SM100_TMA_2SM_LOADENS4_14ComposedLayoutINS4_7SwizzleILi3ELi4ELi3EEENS4_18smem_ptr_flag_bitsILi16EEENSS_INS5_IJNSA_ILi8EEESG_EEENS5_IJSG_SC_EEEEEEEvNS4_8identityES10_S1A_vS1B_EENS_8epilogue10collective18CollectiveEpilogueINS1D_23Sm100TmaWarpSpecializedILi4ELi2ELi16ELb1ELb0EEEJNS5_IJSG_SF_SG_EEENS5_IJNSS_ISG_SC_EENSS_INS5_IJNSA_ILi16EEESB_EEENS5_IJSC_SG_EEEEEEEESI_SJ_SI_SJ_NS1D_6fusion15FusionCallbacksIS1H_NS1P_13LinCombEltActINS1D_6thread4SiLuESI_fSI_fLNS_15FloatRoundStyleE2EEES1I_S1O_JEEENS4_5SM1004TMEM4LOAD26SM100_TMEM_LOAD_32dp32b16xENS4_13SM90_TMA_LOADENS11_INS12_ILi1ELi4ELi3EEES15_NSS_INS5_IJS16_S1K_EEENS5_IJS1K_SC_EEEEEEENS4_39AutoVectorizingCopyWithAssumedAlignmentILi128EEENS4_14SM90_TMA_STOREES26_S28_S28_EEEvvEEEEvNT_6ParamsE)
        /*0008*/ 	.word	0x00000076


	//----- nvinfo : EIATTR_FRAME_SIZE
	.align		4
.L_19:
        /*000c*/ 	.byte	0x04, 0x11
        /*000e*/ 	.short	(.L_21 - .L_20)
	.align		4
.L_20:
        /*0010*/ 	.word	index@($__internal_3_$__cuda_sm20_rcp_rn_f32_slowpath)
        /*0014*/ 	.word	0x00000000


	//----- nvinfo : EIATTR_FRAME_SIZE
	.align		4
.L_21:
        /*0018*/ 	.byte	0x04, 0x11
        /*001a*/ 	.short	(.L_23 - .L_22)
	.align		4
.L_22:
        /*001c*/ 	.word	index@($__internal_2_$__cuda_sm10x_tcgen05_guardrail_trap_unallocated_columns_being_dealloced)
        /*0020*/ 	.word	0x00000000


	//----- nvinfo : EIATTR_FRAME_SIZE
	.align		4
.L_23:
        /*0024*/ 	.byte	0x04, 0x11
        /*0026*/ 	.short	(.L_25 - .L_24)
	.align		4
.L_24:
        /*0028*/ 	.word	index@($__internal_1_$__cuda_sm10x_tcgen05_guardrail_trap_phase_invalid_during_alloc)
        /*002c*/ 	.word	0x00000000


	//----- nvinfo : EIATTR_FRAME_SIZE
	.align		4
.L_25:
        /*0030*/ 	.byte	0x04, 0x11
        /*0032*/ 	.short	(.L_27 - .L_26)
	.align		4
.L_26:
        /*0034*/ 	.word	index@($__internal_0_$__cuda_sm10x_tcgen05_guardrail_trap_col_being_dealloced_not_returned_by_alloc)
        /*0038*/ 	.word	0x00000000


	//----- nvinfo : EIATTR_FRAME_SIZE
	.align		4
.L_27:
        /*003c*/ 	.byte	0x04, 0x11
        /*003e*/ 	.short	(.L_29 - .L_28)
	.align		4
.L_28:
        /*0040*/ 	.word	index@(_ZN7cutlass13device_kernelINS_4gemm6kernel13GemmUniversalIN4cute5tupleIJiiiiEEENS1_10collective13CollectiveMmaINS1_35MainloopSm100TmaUmmaWarpSpecializedILi13ELi2ELi4ENS5_IJNS4_1CILi2EEENSA_ILi1EEESC_EEEEENS5_IJNSA_ILi128EEESF_NSA_ILi64EEEEEENS_10bfloat16_tENS5_IJlSC_lEEESI_SJ_NS4_8TiledMMAINS4_8MMA_AtomIJNS4_26SM100_MMA_F16BF16_2x1SM_SSISI_SI_fLi128ELi128ELNS4_4UMMA5MajorE0ELSO_0ELNSN_7ScaleInE0ELSP_0EEEEEENS4_6LayoutINS5_IJSC_SC_SC_EEENS5_IJNSA_ILi0EEESU_SU_EEEEENS5_IJNS4_10UnderscoreESX_SX_EEEEENS4_18SM100_TMA_2SM_LOADENS4_14ComposedLayoutINS4_7SwizzleILi3ELi4ELi3EEENS4_18smem_ptr_flag_bitsILi16EEENSS_INS5_IJNSA_ILi8EEESG_EEENS5_IJSG_SC_EEEEEEEvNS4_8identityES10_S1A_vS1B_EENS_8epilogue10collective18CollectiveEpilogueINS1D_23Sm100TmaWarpSpecializedILi4ELi2ELi16ELb1ELb0EEEJNS5_IJSG_SF_SG_EEENS5_IJNSS_ISG_SC_EENSS_INS5_IJNSA_ILi16EEESB_EEENS5_IJSC_SG_EEEEEEEESI_SJ_SI_SJ_NS1D_6fusion15FusionCallbacksIS1H_NS1P_13LinCombEltActINS1D_6thread4SiLuESI_fSI_fLNS_15FloatRoundStyleE2EEES1I_S1O_JEEENS4_5SM1004TMEM4LOAD26SM100_TMEM_LOAD_32dp32b16xENS4_13SM90_TMA_LOADENS11_INS12_ILi1ELi4ELi3EEES15_NSS_INS5_IJS16_S1K_EEENS5_IJS1K_SC_EEEEEEENS4_39AutoVectorizingCopyWithAssumedAlignmentILi128EEENS4_14SM90_TMA_STOREES26_S28_S28_EEEvvEEEEvNT_6ParamsE)
        /*0044*/ 	.word	0x00000000


	//----- nvinfo : EIATTR_MIN_STACK_SIZE
	.align		4
.L_29:
        /*0048*/ 	.byte	0x04, 0x12
        /*004a*/ 	.short	(.L_31 - .L_30)
	.align		4
.L_30:
        /*004c*/ 	.word	index@(_ZN7cutlass13device_kernelINS_4gemm6kernel13GemmUniversalIN4cute5tupleIJiiiiEEENS1_10collective13CollectiveMmaINS1_35MainloopSm100TmaUmmaWarpSpecializedILi13ELi2ELi4ENS5_IJNS4_1CILi2EEENSA_ILi1EEESC_EEEEENS5_IJNSA_ILi128EEESF_NSA_ILi64EEEEEENS_10bfloat16_tENS5_IJlSC_lEEESI_SJ_NS4_8TiledMMAINS4_8MMA_AtomIJNS4_26SM100_MMA_F16BF16_2x1SM_SSISI_SI_fLi128ELi128ELNS4_4UMMA5MajorE0ELSO_0ELNSN_7ScaleInE0ELSP_0EEEEEENS4_6LayoutINS5_IJSC_SC_SC_EEENS5_IJNSA_ILi0EEESU_SU_EEEEENS5_IJNS4_10UnderscoreESX_SX_EEEEENS4_18SM100_TMA_2SM_LOADENS4_14ComposedLayoutINS4_7SwizzleILi3ELi4ELi3EEENS4_18smem_ptr_flag_bitsILi16EEENSS_INS5_IJNSA_ILi8EEESG_EEENS5_IJSG_SC_EEEEEEEvNS4_8identityES10_S1A_vS1B_EENS_8epilogue10collective18CollectiveEpilogueINS1D_23Sm100TmaWarpSpecializedILi4ELi2ELi16ELb1ELb0EEEJNS5_IJSG_SF_SG_EEENS5_IJNSS_ISG_SC_EENSS_INS5_IJNSA_ILi16EEESB_EEENS5_IJSC_SG_EEEEEEEESI_SJ_SI_SJ_NS1D_6fusion15FusionCallbacksIS1H_NS1P_13LinCombEltActINS1D_6thread4SiLuESI_fSI_fLNS_15FloatRoundStyleE2EEES1I_S1O_JEEENS4_5SM1004TMEM4LOAD26SM100_TMEM_LOAD_32dp32b16xENS4_13SM90_TMA_LOADENS11_INS12_ILi1ELi4ELi3EEES15_NSS_INS5_IJS16_S1K_EEENS5_IJS1K_SC_EEEEEEENS4_39AutoVectorizingCopyWithAssumedAlignmentILi128EEENS4_14SM90_TMA_STOREES26_S28_S28_EEEvvEEEEvNT_6ParamsE)
        /*0050*/ 	.word	0x00000000
.L_31:


//--------------------- .nv.compat                --------------------------
	.section	.nv.compat,"",@"SHT_CUDA_COMPAT_INFO"
	.align	4
        /*0000*/ 	.byte	0x02, 0x09, 0x01, 0x00, 0x02, 0x02, 0x02, 0x00, 0x02, 0x05, 0x05, 0x00, 0x03, 0x07, 0x01, 0x01
        /*0010*/ 	.byte	0x02, 0x03, 0x01, 0x00, 0x02, 0x06, 0x01, 0x00, 0x04, 0x0b, 0x08, 0x00, 0x09, 0x00, 0x00, 0x00
        /*0020*/ 	.byte	0x00, 0x00, 0x00, 0x00


//--------------------- .nv.info._ZN7cutlass13device_kernelINS_4gemm6kernel13GemmUniversalIN4cute5tupleIJiiiiEEENS1_10collective13CollectiveMmaINS1_35MainloopSm100TmaUmmaWarpSpecializedILi13ELi2ELi4ENS5_IJNS4_1CILi2EEENSA_ILi1EEESC_EEEEENS5_IJNSA_ILi128EEESF_NSA_ILi64EEEEEENS_10bfloat16_tENS5_IJlSC_lEEESI_SJ_NS4_8TiledMMAINS4_8MMA_AtomIJNS4_26SM100_MMA_F16BF16_2x1SM_SSISI_SI_fLi128ELi128ELNS4_4UMMA5MajorE0ELSO_0ELNSN_7ScaleInE0ELSP_0EEEEEENS4_6LayoutINS5_IJSC_SC_SC_EEENS5_IJNSA_ILi0EEESU_SU_EEEEENS5_IJNS4_10UnderscoreESX_SX_EEEEENS4_18SM100_TMA_2SM_LOADENS4_14ComposedLayoutINS4_7SwizzleILi3ELi4ELi3EEENS4_18smem_ptr_flag_bitsILi16EEENSS_INS5_IJNSA_ILi8EEESG_EEENS5_IJSG_SC_EEEEEEEvNS4_8identityES10_S1A_vS1B_EENS_8epilogue10collective18CollectiveEpilogueINS1D_23Sm100TmaWarpSpecializedILi4ELi2ELi16ELb1ELb0EEEJNS5_IJSG_SF_SG_EEENS5_IJNSS_ISG_SC_EENSS_INS5_IJNSA_ILi16EEESB_EEENS5_IJSC_SG_EEEEEEEESI_SJ_SI_SJ_NS1D_6fusion15FusionCallbacksIS1H_NS1P_13LinCombEltActINS1D_6thread4SiLuESI_fSI_fLNS_15FloatRoundStyleE2EEES1I_S1O_JEEENS4_5SM1004TMEM4LOAD26SM100_TMEM_LOAD_32dp32b16xENS4_13SM90_TMA_LOADENS11_INS12_ILi1ELi4ELi3EEES15_NSS_INS5_IJS16_S1K_EEENS5_IJS1K_SC_EEEEEEENS4_39AutoVectorizingCopyWithAssumedAlignmentILi128EEENS4_14SM90_TMA_STOREES26_S28_S28_EEEvvEEEEvNT_6ParamsE --------------------------
	.section	.nv.info._ZN7cutlass13device_kernelINS_4gemm6kernel13GemmUniversalIN4cute5tupleIJiiiiEEENS1_10collective13CollectiveMmaINS1_35MainloopSm100TmaUmmaWarpSpecializedILi13ELi2ELi4ENS5_IJNS4_1CILi2EEENSA_ILi1EEESC_EEEEENS5_IJNSA_ILi128EEESF_NSA_ILi64EEEEEENS_10bfloat16_tENS5_IJlSC_lEEESI_SJ_NS4_8TiledMMAINS4_8MMA_AtomIJNS4_26SM100_MMA_F16BF16_2x1SM_SSISI_SI_fLi128ELi128ELNS4_4UMMA5MajorE0ELSO_0ELNSN_7ScaleInE0ELSP_0EEEEEENS4_6LayoutINS5_IJSC_SC_SC_EEENS5_IJNSA_ILi0EEESU_SU_EEEEENS5_IJNS4_10UnderscoreESX_SX_EEEEENS4_18SM100_TMA_2SM_LOADENS4_14ComposedLayoutINS4_7SwizzleILi3ELi4ELi3EEENS4_18smem_ptr_flag_bitsILi16EEENSS_INS5_IJNSA_ILi8EEESG_EEENS5_IJSG_SC_EEEEEEEvNS4_8identityES10_S1A_vS1B_EENS_8epilogue10collective18CollectiveEpilogueINS1D_23Sm100TmaWarpSpecializedILi4ELi2ELi16ELb1ELb0EEEJNS5_IJSG_SF_SG_EEENS5_IJNSS_ISG_SC_EENSS_INS5_IJNSA_ILi16EEESB_EEENS5_IJSC_SG_EEEEEEEESI_SJ_SI_SJ_NS1D_6fusion15FusionCallbacksIS1H_NS1P_13LinCombEltActINS1D_6thread4SiLuESI_fSI_fLNS_15FloatRoundStyleE2EEES1I_S1O_JEEENS4_5SM1004TMEM4LOAD26SM100_TMEM_LOAD_32dp32b16xENS4_13SM90_TMA_LOADENS11_INS12_ILi1ELi4ELi3EEES15_NSS_INS5_IJS16_S1K_EEENS5_IJS1K_SC_EEEEEEENS4_39AutoVectorizingCopyWithAssumedAlignmentILi128EEENS4_14SM90_TMA_STOREES26_S28_S28_EEEvvEEEEvNT_6ParamsE,"",@"SHT_CUDA_INFO"
	.sectionflags	@""
	.align	4


	//----- nvinfo : EIATTR_CUDA_API_VERSION
	.align		4
        /*0000*/ 	.byte	0x04, 0x37
        /*0002*/ 	.short	(.L_33 - .L_32)
.L_32:
        /*0004*/ 	.word	0x00000082


	//----- nvinfo : EIATTR_KPARAM_INFO
	.align		4
.L_33:
        /*0008*/ 	.byte	0x04, 0x17
        /*000a*/ 	.short	(.L_35 - .L_34)
.L_34:
        /*000c*/ 	.word	0x00000000
        /*0010*/ 	.short	0x0000
        /*0012*/ 	.short	0x0000
        /*0014*/ 	.byte	0x00, 0xf0, 0x01, 0x20


	//----- nvinfo : EIATTR_AT_ENTRY_FRAGMENTS
	.align		4
.L_35:
        /*0018*/ 	.byte	0x04, 0x4f
        /*001a*/ 	.short	(.L_37 - .L_36)


	//   ....[0]....
.L_36:
        /*001c*/ 	.word	0x00000007


	//----- nvinfo : EIATTR_RESERVED_SMEM_USED
	.align		4
.L_37:
        /*0020*/ 	.byte	0x01, 0x41
	.zero		2


	//----- nvinfo : EIATTR_SPARSE_MMA_MASK
	.align		4
        /*0024*/ 	.byte	0x03, 0x50
        /*0026*/ 	.short	0x0000


	//----- nvinfo : EIATTR_TCGEN05_2CTA_USED
	.align		4
        /*0028*/ 	.byte	0x01, 0x52
	.zero		2


	//----- nvinfo : EIATTR_MAXREG_COUNT
	.align		4
        /*002c*/ 	.byte	0x03, 0x1b
        /*002e*/ 	.short	0x00ff


	//----- nvinfo : EIATTR_NUM_BARRIERS
	.align		4
        /*0030*/ 	.byte	0x02, 0x4c
        /*0032*/ 	.byte	0x07
	.zero		1


	//----- nvinfo : EIATTR_EXTERNS
	.align		4
        /*0034*/ 	.byte	0x04, 0x0f
        /*0036*/ 	.short	(.L_39 - .L_38)


	//   ....[0]....
	.align		4
.L_38:
        /*0038*/ 	.word	index@(__assertfail)


	//----- nvinfo : EIATTR_MERCURY_ISA_VERSION
	.align		4
.L_39:
        /*003c*/ 	.byte	0x03, 0x5f
        /*003e*/ 	.short	0x0101


	//----- nvinfo : EIATTR_INT_WARP_WIDE_INSTR_OFFSETS
	.align		4
        /*0040*/ 	.byte	0x04, 0x31
        /*0042*/ 	.short	(.L_41 - .L_40)


	//   ....[0]....
.L_40:
        /*0044*/ 	.word	0x00000e30


	//   ....[1]....
        /*0048*/ 	.word	0x00000ed0


	//   ....[2]....
        /*004c*/ 	.word	0x000021e0


	//   ....[3]....
        /*0050*/ 	.word	0x000045d0


	//   ....[4]....
        /*0054*/ 	.word	0x000045f0


	//   ....[5]....
        /*0058*/ 	.word	0x00004620


	//   ....[6]....
        /*005c*/ 	.word	0x00004f60


	//   ....[7]....
        /*0060*/ 	.word	0x00004f80


	//   ....[8]....
        /*0064*/ 	.word	0x00005070


	//   ....[9]....
        /*0068*/ 	.word	0x00005130


	//   ....[10]....
        /*006c*/ 	.word	0x00005150


	//   ....[11]....
        /*0070*/ 	.word	0x00005240


	//   ....[12]....
        /*0074*/ 	.word	0x00005310


	//   ....[13]....
        /*0078*/ 	.word	0x00005330


	//   ....[14]....
        /*007c*/ 	.word	0x00005460


	//   ....[15]....
        /*0080*/ 	.word	0x000055e0


	//   ....[16]....
        /*0084*/ 	.word	0x000055f0


	//   ....[17]....
        /*0088*/ 	.word	0x00005780


	//   ....[18]....
        /*008c*/ 	.word	0x000066d0


	//----- nvinfo : EIATTR_COOP_GROUP_MASK_REGIDS
	.align		4
.L_41:
        /*0090*/ 	.byte	0x04, 0x29
        /*0092*/ 	.short	(.L_43 - .L_42)


	//   ....[0]....
.L_42:
        /*0094*/ 	.word	0xffffffff


	//   ....[1]....
        /*0098*/ 	.word	0xffffffff


	//   ....[2]....
        /*009c*/ 	.word	0xffffffff


	//   ....[3]....
        /*00a0*/ 	.word	0xffffffff


	//   ....[4]....
        /*00a4*/ 	.word	0xffffffff


	//   ....[5]....
        /*00a8*/ 	.word	0xffffffff


	//   ....[6]....
        /*00ac*/ 	.word	0xffffffff


	//   ....[7]....
        /*00b0*/ 	.word	0xffffffff


	//   ....[8]....
        /*00b4*/ 	.word	0xffffffff


	//   ....[9]....
        /*00b8*/ 	.word	0xffffffff


	//   ....[10]....
        /*00bc*/ 	.word	0xffffffff


	//   ....[11]....
        /*00c0*/ 	.word	0xffffffff


	//   ....[12]....
        /*00c4*/ 	.word	0xffffffff


	//   ....[13]....
        /*00c8*/ 	.word	0xffffffff


	//----- nvinfo : EIATTR_COOP_GROUP_INSTR_OFFSETS
	.align		4
.L_43:
        /*00cc*/ 	.byte	0x04, 0x28
        /*00ce*/ 	.short	(.L_45 - .L_44)


	//   ....[0]....
.L_44:
        /*00d0*/ 	.word	0x000000c0


	//   ....[1]....
        /*00d4*/ 	.word	0x000004d0


	//   ....[2]....
        /*00d8*/ 	.word	0x000007a0


	//   ....[3]....
        /*00dc*/ 	.word	0x00000930


	//   ....[4]....
        /*00e0*/ 	.word	0x00000a20


	//   ....[5]....
        /*00e4*/ 	.word	0x00000b80


	//   ....[6]....
        /*00e8*/ 	.word	0x00000d10


	//   ....[7]....
        /*00ec*/ 	.word	0x00000f50


	//   ....[8]....
        /*00f0*/ 	.word	0x000020c0


	//   ....[9]....
        /*00f4*/ 	.word	0x000033b0


	//   ....[10]....
        /*00f8*/ 	.word	0x00003880


	//   ....[11]....
        /*00fc*/ 	.word	0x000038b0


	//   ....[12]....
        /*0100*/ 	.word	0x000044d0


	//   ....[13]....
        /*0104*/ 	.word	0x000046e0


	//----- nvinfo : EIATTR_VRC_CTA_INIT_COUNT
	.align		4
.L_45:
        /*0108*/ 	.byte	0x02, 0x4a
        /*010a*/ 	.byte	0x80
	.zero		1


	//----- nvinfo : EIATTR_SYSCALL_OFFSETS
	.align		4
        /*010c*/ 	.byte	0x04, 0x46
        /*010e*/ 	.short	(.L_47 - .L_46)


	//   ....[0]....
.L_46:
        /*0110*/ 	.word	0x000061b0


	//   ....[1]....
        /*0114*/ 	.word	0x000062a0


	//   ....[2]....
        /*0118*/ 	.word	0x00006bc0


	//----- nvinfo : EIATTR_MBARRIER_INSTR_OFFSETS
	.align		4
.L_47:
        /*011c*/ 	.byte	0x04, 0x39
        /*011e*/ 	.short	(.L_49 - .L_48)


	//   ....[0]....
.L_48:
        /*0120*/ 	.word	0x000005e0
        /*0124*/ 	.word	0x000000ff
        /*0128*/ 	.word	0x00000000
        /*012c*/ 	.short	0x0100
        /*012e*/ 	.byte	0x08
	.zero		1


	//   ....[1]....
        /*0130*/ 	.word	0x000005f0
        /*0134*/ 	.word	0x000000ff
        /*0138*/ 	.word	0x00000068
        /*013c*/ 	.short	0x0100
        /*013e*/ 	.byte	0x08
	.zero		1


	//   ....[2]....
        /*0140*/ 	.word	0x00000600
        /*0144*/ 	.word	0x000000ff
        /*0148*/ 	.word	0x00000008
        /*014c*/ 	.short	0x0100
        /*014e*/ 	.byte	0x08
	.zero		1


	//   ....[3]....
        /*0150*/ 	.word	0x00000610
        /*0154*/ 	.word	0x000000ff
        /*0158*/ 	.word	0x00000070
        /*015c*/ 	.short	0x0100
        /*015e*/ 	.byte	0x08
	.zero		1


	//   ....[4]....
        /*0160*/ 	.word	0x00000620
        /*0164*/ 	.word	0x000000ff
        /*0168*/ 	.word	0x00000010
        /*016c*/ 	.short	0x0100
        /*016e*/ 	.byte	0x08
	.zero		1


	//   ....[5]....
        /*0170*/ 	.word	0x00000630
        /*0174*/ 	.word	0x000000ff
        /*0178*/ 	.word	0x00000078
        /*017c*/ 	.short	0x0100
        /*017e*/ 	.byte	0x08
	.zero		1


	//   ....[6]....
        /*0180*/ 	.word	0x00000640
        /*0184*/ 	.word	0x000000ff
        /*0188*/ 	.word	0x00000018
        /*018c*/ 	.short	0x0100
        /*018e*/ 	.byte	0x08
	.zero		1


	//   ....[7]....
        /*0190*/ 	.word	0x00000650
        /*0194*/ 	.word	0x000000ff
        /*0198*/ 	.word	0x00000080
        /*019c*/ 	.short	0x0100
        /*019e*/ 	.byte	0x08
	.zero		1


	//   ....[8]....
        /*01a0*/ 	.word	0x00000660
        /*01a4*/ 	.word	0x000000ff
        /*01a8*/ 	.word	0x00000020
        /*01ac*/ 	.short	0x0100
        /*01ae*/ 	.byte	0x08
	.zero		1


	//   ....[9]....
        /*01b0*/ 	.word	0x00000670
        /*01b4*/ 	.word	0x000000ff
        /*01b8*/ 	.word	0x00000088
        /*01bc*/ 	.short	0x0100
        /*01be*/ 	.byte	0x08
	.zero		1


	//   ....[10]....
        /*01c0*/ 	.word	0x00000680
        /*01c4*/ 	.word	0x000000ff
        /*01c8*/ 	.word	0x00000028
        /*01cc*/ 	.short	0x0100
        /*01ce*/ 	.byte	0x08
	.zero		1


	//   ....[11]....
        /*01d0*/ 	.word	0x00000690
        /*01d4*/ 	.word	0x000000ff
        /*01d8*/ 	.word	0x00000090
        /*01dc*/ 	.short	0x0100
        /*01de*/ 	.byte	0x08
	.zero		1


	//   ....[12]....
        /*01e0*/ 	.word	0x000006a0
        /*01e4*/ 	.word	0x000000ff
        /*01e8*/ 	.word	0x00000030
        /*01ec*/ 	.short	0x0100
        /*01ee*/ 	.byte	0x08
	.zero		1


	//   ....[13]....
        /*01f0*/ 	.word	0x000006b0
        /*01f4*/ 	.word	0x000000ff
        /*01f8*/ 	.word	0x00000098
        /*01fc*/ 	.short	0x0100
        /*01fe*/ 	.byte	0x08
	.zero		1


	//   ....[14]....
        /*0200*/ 	.word	0x000006c0
        /*0204*/ 	.word	0x000000ff
        /*0208*/ 	.word	0x00000038
        /*020c*/ 	.short	0x0100
        /*020e*/ 	.byte	0x08
	.zero		1


	//   ....[15]....
        /*0210*/ 	.word	0x000006d0
        /*0214*/ 	.word	0x000000ff
        /*0218*/ 	.word	0x000000a0
        /*021c*/ 	.short	0x0100
        /*021e*/ 	.byte	0x08
	.zero		1


	//   ....[16]....
        /*0220*/ 	.word	0x000006e0
        /*0224*/ 	.word	0x000000ff
        /*0228*/ 	.word	0x00000040
        /*022c*/ 	.short	0x0100
        /*022e*/ 	.byte	0x08
	.zero		1


	//   ....[17]....
        /*0230*/ 	.word	0x000006f0
        /*0234*/ 	.word	0x000000ff
        /*0238*/ 	.word	0x000000a8
        /*023c*/ 	.short	0x0100
        /*023e*/ 	.byte	0x08
	.zero		1


	//   ....[18]....
        /*0240*/ 	.word	0x00000700
        /*0244*/ 	.word	0x000000ff
        /*0248*/ 	.word	0x00000048
        /*024c*/ 	.short	0x0100
        /*024e*/ 	.byte	0x08
	.zero		1


	//   ....[19]....
        /*0250*/ 	.word	0x00000710
        /*0254*/ 	.word	0x000000ff
        /*0258*/ 	.word	0x000000b0
        /*025c*/ 	.short	0x0100
        /*025e*/ 	.byte	0x08
	.zero		1


	//   ....[20]....
        /*0260*/ 	.word	0x00000720
        /*0264*/ 	.word	0x000000ff
        /*0268*/ 	.word	0x00000050
        /*026c*/ 	.short	0x0100
        /*026e*/ 	.byte	0x08
	.zero		1


	//   ....[21]....
        /*0270*/ 	.word	0x00000730
        /*0274*/ 	.word	0x000000ff
        /*0278*/ 	.word	0x000000b8
        /*027c*/ 	.short	0x0100
        /*027e*/ 	.byte	0x08
	.zero		1


	//   ....[22]....
        /*0280*/ 	.word	0x00000740
        /*0284*/ 	.word	0x000000ff
        /*0288*/ 	.word	0x00000058
        /*028c*/ 	.short	0x0100
        /*028e*/ 	.byte	0x08
	.zero		1


	//   ....[23]....
        /*0290*/ 	.word	0x00000750
        /*0294*/ 	.word	0x000000ff
        /*0298*/ 	.word	0x000000c0
        /*029c*/ 	.short	0x0100
        /*029e*/ 	.byte	0x08
	.zero		1


	//   ....[24]....
        /*02a0*/ 	.word	0x00000760
        /*02a4*/ 	.word	0x000000ff
        /*02a8*/ 	.word	0x00000060
        /*02ac*/ 	.short	0x0100
        /*02ae*/ 	.byte	0x08
	.zero		1


	//   ....[25]....
        /*02b0*/ 	.word	0x00000770
        /*02b4*/ 	.word	0x000000ff
        /*02b8*/ 	.word	0x000000c8
        /*02bc*/ 	.short	0x0100
        /*02be*/ 	.byte	0x08
	.zero		1


	//   ....[26]....
        /*02c0*/ 	.word	0x000008a0
        /*02c4*/ 	.word	0x000000ff
        /*02c8*/ 	.word	0x000000d0
        /*02cc*/ 	.short	0x0100
        /*02ce*/ 	.byte	0x09
	.zero		1


	//   ....[27]....
        /*02d0*/ 	.word	0x000008b0
        /*02d4*/ 	.word	0x000000ff
        /*02d8*/ 	.word	0x000000f0
        /*02dc*/ 	.short	0x0100
        /*02de*/ 	.byte	0x09
	.zero		1


	//   ....[28]....
        /*02e0*/ 	.word	0x000008c0
        /*02e4*/ 	.word	0x000000ff
        /*02e8*/ 	.word	0x000000d8
        /*02ec*/ 	.short	0x0100
        /*02ee*/ 	.byte	0x09
	.zero		1


	//   ....[29]....
        /*02f0*/ 	.word	0x000008d0
        /*02f4*/ 	.word	0x000000ff
        /*02f8*/ 	.word	0x000000f8
        /*02fc*/ 	.short	0x0100
        /*02fe*/ 	.byte	0x09
	.zero		1


	//   ....[30]....
        /*0300*/ 	.word	0x000008e0
        /*0304*/ 	.word	0x000000ff
        /*0308*/ 	.word	0x000000e0
        /*030c*/ 	.short	0x0100
        /*030e*/ 	.byte	0x09
	.zero		1


	//   ....[31]....
        /*0310*/ 	.word	0x000008f0
        /*0314*/ 	.word	0x000000ff
        /*0318*/ 	.word	0x00000100
        /*031c*/ 	.short	0x0100
        /*031e*/ 	.byte	0x09
	.zero		1


	//   ....[32]....
        /*0320*/ 	.word	0x00000900
        /*0324*/ 	.word	0x000000ff
        /*0328*/ 	.word	0x000000e8
        /*032c*/ 	.short	0x0100
        /*032e*/ 	.byte	0x09
	.zero		1


	//   ....[33]....
        /*0330*/ 	.word	0x00000910
        /*0334*/ 	.word	0x000000ff
        /*0338*/ 	.word	0x00000108
        /*033c*/ 	.short	0x0100
        /*033e*/ 	.byte	0x09
	.zero		1


	//   ....[34]....
        /*0340*/ 	.word	0x000009f0
        /*0344*/ 	.word	0x000000ff
        /*0348*/ 	.word	0x00000110
        /*034c*/ 	.short	0x0100
        /*034e*/ 	.byte	0x08
	.zero		1


	//   ....[35]....
        /*0350*/ 	.word	0x00000a00
        /*0354*/ 	.word	0x000000ff
        /*0358*/ 	.word	0x00000118
        /*035c*/ 	.short	0x0100
        /*035e*/ 	.byte	0x08
	.zero		1


	//   ....[36]....
        /*0360*/ 	.word	0x00000b30
        /*0364*/ 	.word	0x000000ff
        /*0368*/ 	.word	0x00000120
        /*036c*/ 	.short	0x0100
        /*036e*/ 	.byte	0x08
	.zero		1


	//   ....[37]....
        /*0370*/ 	.word	0x00000b40
        /*0374*/ 	.word	0x000000ff
        /*0378*/ 	.word	0x00000130
        /*037c*/ 	.short	0x0100
        /*037e*/ 	.byte	0x08
	.zero		1


	//   ....[38]....
        /*0380*/ 	.word	0x00000b50
        /*0384*/ 	.word	0x000000ff
        /*0388*/ 	.word	0x00000128
        /*038c*/ 	.short	0x0100
        /*038e*/ 	.byte	0x08
	.zero		1


	//   ....[39]....
        /*0390*/ 	.word	0x00000b60
        /*0394*/ 	.word	0x000000ff
        /*0398*/ 	.word	0x00000138
        /*039c*/ 	.short	0x0100
        /*039e*/ 	.byte	0x08
	.zero		1


	//   ....[40]....
        /*03a0*/ 	.word	0x00000c80
        /*03a4*/ 	.word	0x000000ff
        /*03a8*/ 	.word	0x00000140
        /*03ac*/ 	.short	0x0100
        /*03ae*/ 	.byte	0x09
	.zero		1


	//   ....[41]....
        /*03b0*/ 	.word	0x00000c90
        /*03b4*/ 	.word	0x000000ff
        /*03b8*/ 	.word	0x00000160
        /*03bc*/ 	.short	0x0100
        /*03be*/ 	.byte	0x09
	.zero		1


	//   ....[42]....
        /*03c0*/ 	.word	0x00000ca0
        /*03c4*/ 	.word	0x000000ff
        /*03c8*/ 	.word	0x00000148
        /*03cc*/ 	.short	0x0100
        /*03ce*/ 	.byte	0x09
	.zero		1


	//   ....[43]....
        /*03d0*/ 	.word	0x00000cb0
        /*03d4*/ 	.word	0x000000ff
        /*03d8*/ 	.word	0x00000168
        /*03dc*/ 	.short	0x0100
        /*03de*/ 	.byte	0x09
	.zero		1


	//   ....[44]....
        /*03e0*/ 	.word	0x00000cc0
        /*03e4*/ 	.word	0x000000ff
        /*03e8*/ 	.word	0x00000150
        /*03ec*/ 	.short	0x0100
        /*03ee*/ 	.byte	0x09
	.zero		1


	//   ....[45]....
        /*03f0*/ 	.word	0x00000cd0
        /*03f4*/ 	.word	0x000000ff
        /*03f8*/ 	.word	0x00000170
        /*03fc*/ 	.short	0x0100
        /*03fe*/ 	.byte	0x09
	.zero		1


	//   ....[46]....
        /*0400*/ 	.word	0x00000ce0
        /*0404*/ 	.word	0x000000ff
        /*0408*/ 	.word	0x00000158
        /*040c*/ 	.short	0x0100
        /*040e*/ 	.byte	0x09
	.zero		1


	//   ....[47]....
        /*0410*/ 	.word	0x00000cf0
        /*0414*/ 	.word	0x000000ff
        /*0418*/ 	.word	0x00000178
        /*041c*/ 	.short	0x0100
        /*041e*/ 	.byte	0x09
	.zero		1


	//   ....[48]....
        /*0420*/ 	.word	0x00000de0
        /*0424*/ 	.word	0x000000ff
        /*0428*/ 	.word	0x00000180
        /*042c*/ 	.short	0x0100
        /*042e*/ 	.byte	0x08
	.zero		1


	//   ....[49]....
        /*0430*/ 	.word	0x00000df0
        /*0434*/ 	.word	0x000000ff
        /*0438*/ 	.word	0x00000190
        /*043c*/ 	.short	0x0100
        /*043e*/ 	.byte	0x08
	.zero		1


	//   ....[50]....
        /*0440*/ 	.word	0x00000e00
        /*0444*/ 	.word	0x000000ff
        /*0448*/ 	.word	0x00000188
        /*044c*/ 	.short	0x0100
        /*044e*/ 	.byte	0x08
	.zero		1


	//   ....[51]....
        /*0450*/ 	.word	0x00000e10
        /*0454*/ 	.word	0x000000ff
        /*0458*/ 	.word	0x00000198
        /*045c*/ 	.short	0x0100
        /*045e*/ 	.byte	0x08
	.zero		1


	//   ....[52]....
        /*0460*/ 	.word	0x00000f00
        /*0464*/ 	.word	0x000000ff
        /*0468*/ 	.word	0x000001a0
        /*046c*/ 	.short	0x0100
        /*046e*/ 	.byte	0x07
	.zero		1


	//   ....[53]....
        /*0470*/ 	.word	0x000018e0
        /*0474*/ 	.word	0x00000003
        /*0478*/ 	.word	0x00000190
        /*047c*/ 	.short	0x010a
        /*047e*/ 	.byte	0xff
	.zero		1


	//   ....[54]....
        /*0480*/ 	.word	0x00001910
        /*0484*/ 	.word	0x00000003
        /*0488*/ 	.word	0x00000180
        /*048c*/ 	.short	0x0101
        /*048e*/ 	.byte	0xff
	.zero		1


	//   ....[55]....
        /*0490*/ 	.word	0x00001a10
        /*0494*/ 	.word	0x000000ff
        /*0498*/ 	.word	0x00000068
        /*049c*/ 	.short	0x010a
        /*049e*/ 	.byte	0x08
	.zero		1


	//   ....[56]....
        /*04a0*/ 	.word	0x00001ad0
        /*04a4*/ 	.word	0x000000ff
        /*04a8*/ 	.word	0x00000068
        /*04ac*/ 	.short	0x010a
        /*04ae*/ 	.byte	0x21
	.zero		1


	//   ....[57]....
        /*04b0*/ 	.word	0x00001c90
        /*04b4*/ 	.word	0x000000ff
        /*04b8*/ 	.word	0x00000068
        /*04bc*/ 	.short	0x010a
        /*04be*/ 	.byte	0x08
	.zero		1


	//   ....[58]....
        /*04c0*/ 	.word	0x00001d90
        /*04c4*/ 	.word	0x000000ff
        /*04c8*/ 	.word	0x00000118
        /*04cc*/ 	.short	0x0101
        /*04ce*/ 	.byte	0x06
	.zero		1


	//   ....[59]....
        /*04d0*/ 	.word	0x00001da0
        /*04d4*/ 	.word	0x000000ff
        /*04d8*/ 	.word	0x00000068
        /*04dc*/ 	.short	0x010a
        /*04de*/ 	.byte	0x08
	.zero		1


	//   ....[60]....
        /*04e0*/ 	.word	0x00001e20
        /*04e4*/ 	.word	0x000000ff
        /*04e8*/ 	.word	0x00000068
        /*04ec*/ 	.short	0x010a
        /*04ee*/ 	.byte	0x11
	.zero		1


	//   ....[61]....
        /*04f0*/ 	.word	0x00001fb0
        /*04f4*/ 	.word	0x000000ff
        /*04f8*/ 	.word	0x00000068
        /*04fc*/ 	.short	0x010a
        /*04fe*/ 	.byte	0x08
	.zero		1


	//   ....[62]....
        /*0500*/ 	.word	0x000020f0
        /*0504*/ 	.word	0x00000002
        /*0508*/ 	.word	0x00000120
        /*050c*/ 	.short	0x010a
        /*050e*/ 	.byte	0xff
	.zero		1


	//   ....[63]....
        /*0510*/ 	.word	0x000021b0
        /*0514*/ 	.word	0x00000002
        /*0518*/ 	.word	0x00000000
        /*051c*/ 	.short	0x0101
        /*051e*/ 	.byte	0xff
	.zero		1


	//   ....[64]....
        /*0520*/ 	.word	0x00002710
        /*0524*/ 	.word	0x000000ff
        /*0528*/ 	.word	0x00000000
        /*052c*/ 	.short	0x010a
        /*052e*/ 	.byte	0x04
	.zero		1


	//   ....[65]....
        /*0530*/ 	.word	0x000027a0
        /*0534*/ 	.word	0x000000ff
        /*0538*/ 	.word	0x00000000
        /*053c*/ 	.short	0x010a
        /*053e*/ 	.byte	0x04
	.zero		1


	//   ....[66]....
        /*0540*/ 	.word	0x00002830
        /*0544*/ 	.word	0x000000ff
        /*0548*/ 	.word	0x00000000
        /*054c*/ 	.short	0x010a
        /*054e*/ 	.byte	0x04
	.zero		1


	//   ....[67]....
        /*0550*/ 	.word	0x000028c0
        /*0554*/ 	.word	0x000000ff
        /*0558*/ 	.word	0x00000000
        /*055c*/ 	.short	0x010a
        /*055e*/ 	.byte	0x04
	.zero		1


	//   ....[68]....
        /*0560*/ 	.word	0x00002950
        /*0564*/ 	.word	0x000000ff
        /*0568*/ 	.word	0x00000000
        /*056c*/ 	.short	0x010a
        /*056e*/ 	.byte	0x04
	.zero		1


	//   ....[69]....
        /*0570*/ 	.word	0x000029e0
        /*0574*/ 	.word	0x000000ff
        /*0578*/ 	.word	0x00000000
        /*057c*/ 	.short	0x010a
        /*057e*/ 	.byte	0x04
	.zero		1


	//   ....[70]....
        /*0580*/ 	.word	0x00002a70
        /*0584*/ 	.word	0x000000ff
        /*0588*/ 	.word	0x00000000
        /*058c*/ 	.short	0x010a
        /*058e*/ 	.byte	0x04
	.zero		1


	//   ....[71]....
        /*0590*/ 	.word	0x00002b00
        /*0594*/ 	.word	0x000000ff
        /*0598*/ 	.word	0x00000000
        /*059c*/ 	.short	0x010a
        /*059e*/ 	.byte	0x04
	.zero		1


	//   ....[72]....
        /*05a0*/ 	.word	0x00002b90
        /*05a4*/ 	.word	0x000000ff
        /*05a8*/ 	.word	0x00000000
        /*05ac*/ 	.short	0x010a
        /*05ae*/ 	.byte	0x04
	.zero		1


	//   ....[73]....
        /*05b0*/ 	.word	0x00002c20
        /*05b4*/ 	.word	0x000000ff
        /*05b8*/ 	.word	0x00000000
        /*05bc*/ 	.short	0x010a
        /*05be*/ 	.byte	0x04
	.zero		1


	//   ....[74]....
        /*05c0*/ 	.word	0x00002cb0
        /*05c4*/ 	.word	0x000000ff
        /*05c8*/ 	.word	0x00000000
        /*05cc*/ 	.short	0x010a
        /*05ce*/ 	.byte	0x04
	.zero		1


	//   ....[75]....
        /*05d0*/ 	.word	0x00002d40
        /*05d4*/ 	.word	0x000000ff
        /*05d8*/ 	.word	0x00000000
        /*05dc*/ 	.short	0x010a
        /*05de*/ 	.byte	0x04
	.zero		1


	//   ....[76]....
        /*05e0*/ 	.word	0x00002de0
        /*05e4*/ 	.word	0x00000000
        /*05e8*/ 	.word	0x00000000
        /*05ec*/ 	.short	0x010a
        /*05ee*/ 	.byte	0xff
	.zero		1


	//   ....[77]....
        /*05f0*/ 	.word	0x00002f10
        /*05f4*/ 	.word	0x00000000
        /*05f8*/ 	.word	0x00000180
        /*05fc*/ 	.short	0x010a
        /*05fe*/ 	.byte	0xff
	.zero		1


	//   ....[78]....
        /*0600*/ 	.word	0x00002f80
        /*0604*/ 	.word	0x00000004
        /*0608*/ 	.word	0x00000000
        /*060c*/ 	.short	0x0101
        /*060e*/ 	.byte	0xff
	.zero		1


	//   ....[79]....
        /*0610*/ 	.word	0x00002fa0
        /*0614*/ 	.word	0x000000ff
        /*0618*/ 	.word	0x00000130
        /*061c*/ 	.short	0x010a
        /*061e*/ 	.byte	0x05
	.zero		1


	//   ....[80]....
        /*0620*/ 	.word	0x000030c0
        /*0624*/ 	.word	0x00000000
        /*0628*/ 	.word	0x00000120
        /*062c*/ 	.short	0x010a
        /*062e*/ 	.byte	0xff
	.zero		1


	//   ....[81]....
        /*0630*/ 	.word	0x000031c0
        /*0634*/ 	.word	0x00000000
        /*0638*/ 	.word	0x00000000
        /*063c*/ 	.short	0x0101
        /*063e*/ 	.byte	0xff
	.zero		1


	//   ....[82]....
        /*0640*/ 	.word	0x00003250
        /*0644*/ 	.word	0x000000ff
        /*0648*/ 	.word	0x00000130
        /*064c*/ 	.short	0x0106
        /*064e*/ 	.byte	0x05
	.zero		1


	//   ....[83]....
        /*0650*/ 	.word	0x00003270
        /*0654*/ 	.word	0x000000ff
        /*0658*/ 	.word	0x00000130
        /*065c*/ 	.short	0x010a
        /*065e*/ 	.byte	0x05
	.zero		1


	//   ....[84]....
        /*0660*/ 	.word	0x00003300
        /*0664*/ 	.word	0x000000ff
        /*0668*/ 	.word	0x00000130
        /*066c*/ 	.short	0x0106
        /*066e*/ 	.byte	0x04
	.zero		1


	//   ....[85]....
        /*0670*/ 	.word	0x00003340
        /*0674*/ 	.word	0x00000000
        /*0678*/ 	.word	0x00000130
        /*067c*/ 	.short	0x010a
        /*067e*/ 	.byte	0xff
	.zero		1


	//   ....[86]....
        /*0680*/ 	.word	0x00003580
        /*0684*/ 	.word	0x000000ff
        /*0688*/ 	.word	0x00000008
        /*068c*/ 	.short	0x010a
        /*068e*/ 	.byte	0x06
	.zero		1


	//   ....[87]....
        /*0690*/ 	.word	0x000035a0
        /*0694*/ 	.word	0x000000ff
        /*0698*/ 	.word	0x00000008
        /*069c*/ 	.short	0x010a
        /*069e*/ 	.byte	0x06
	.zero		1


	//   ....[88]....
        /*06a0*/ 	.word	0x00003730
        /*06a4*/ 	.word	0x000000ff
        /*06a8*/ 	.word	0x00000008
        /*06ac*/ 	.short	0x010a
        /*06ae*/ 	.byte	0x06
	.zero		1


	//   ....[89]....
        /*06b0*/ 	.word	0x00003750
        /*06b4*/ 	.word	0x000000ff
        /*06b8*/ 	.word	0x00000008
        /*06bc*/ 	.short	0x010a
        /*06be*/ 	.byte	0x06
	.zero		1


	//   ....[90]....
        /*06c0*/ 	.word	0x00003810
        /*06c4*/ 	.word	0x000000ff
        /*06c8*/ 	.word	0x00000000
        /*06cc*/ 	.short	0x0101
        /*06ce*/ 	.byte	0x07
	.zero		1


	//   ....[91]....
        /*06d0*/ 	.word	0x00003b50
        /*06d4*/ 	.word	0x00000000
        /*06d8*/ 	.word	0x00000120
        /*06dc*/ 	.short	0x010a
        /*06de*/ 	.byte	0xff
	.zero		1


	//   ....[92]....
        /*06e0*/ 	.word	0x00003c10
        /*06e4*/ 	.word	0x00000000
        /*06e8*/ 	.word	0x00000000
        /*06ec*/ 	.short	0x0101
        /*06ee*/ 	.byte	0xff
	.zero		1


	//   ....[93]....
        /*06f0*/ 	.word	0x00003cd0
        /*06f4*/ 	.word	0x000000ff
        /*06f8*/ 	.word	0x00000000
        /*06fc*/ 	.short	0x010a
        /*06fe*/ 	.byte	0x08
	.zero		1


	//   ....[94]....
        /*0700*/ 	.word	0x00003ce0
        /*0704*/ 	.word	0x000000ff
        /*0708*/ 	.word	0x00000160
        /*070c*/ 	.short	0x010a
        /*070e*/ 	.byte	0x09
	.zero		1


	//   ....[95]....
        /*0710*/ 	.word	0x00003d90
        /*0714*/ 	.word	0x000000ff
        /*0718*/ 	.word	0x00000000
        /*071c*/ 	.short	0x010a
        /*071e*/ 	.byte	0x08
	.zero		1


	//   ....[96]....
        /*0720*/ 	.word	0x00003ec0
        /*0724*/ 	.word	0x000000ff
        /*0728*/ 	.word	0x00000000
        /*072c*/ 	.short	0x010a
        /*072e*/ 	.byte	0x1e
	.zero		1


	//   ....[97]....
        /*0730*/ 	.word	0x000041c0
        /*0734*/ 	.word	0x000000ff
        /*0738*/ 	.word	0x00000000
        /*073c*/ 	.short	0x010a
        /*073e*/ 	.byte	0x08
	.zero		1


	//   ....[98]....
        /*0740*/ 	.word	0x00004250
        /*0744*/ 	.word	0x000000ff
        /*0748*/ 	.word	0x00000000
        /*074c*/ 	.short	0x010a
        /*074e*/ 	.byte	0x08
	.zero		1


	//   ....[99]....
        /*0750*/ 	.word	0x000042e0
        /*0754*/ 	.word	0x000000ff
        /*0758*/ 	.word	0x00000000
        /*075c*/ 	.short	0x010a
        /*075e*/ 	.byte	0x08
	.zero		1


	//   ....[100]....
        /*0760*/ 	.word	0x00004380
        /*0764*/ 	.word	0x00000000
        /*0768*/ 	.word	0x00000000
        /*076c*/ 	.short	0x010a
        /*076e*/ 	.byte	0xff
	.zero		1


	//   ....[101]....
        /*0770*/ 	.word	0x000043c0
        /*0774*/ 	.word	0x00000000
        /*0778*/ 	.word	0x00000000
        /*077c*/ 	.short	0x010a
        /*077e*/ 	.byte	0xff
	.zero		1


	//   ....[102]....
        /*0780*/ 	.word	0x00004430
        /*0784*/ 	.word	0x000000ff
        /*0788*/ 	.word	0x00000000
        /*078c*/ 	.short	0x0101
        /*078e*/ 	.byte	0x05
	.zero		1


	//   ....[103]....
        /*0790*/ 	.word	0x00004470
        /*0794*/ 	.word	0x000000ff
        /*0798*/ 	.word	0x000001a0
        /*079c*/ 	.short	0x010a
        /*079e*/ 	.byte	0x07
	.zero		1


	//   ....[104]....
        /*07a0*/ 	.word	0x000044c0
        /*07a4*/ 	.word	0x000000ff
        /*07a8*/ 	.word	0x00000000
        /*07ac*/ 	.short	0x0101
        /*07ae*/ 	.byte	0x05
	.zero		1


	//   ....[105]....
        /*07b0*/ 	.word	0x00004910
        /*07b4*/ 	.word	0x00000000
        /*07b8*/ 	.word	0x00000120
        /*07bc*/ 	.short	0x010a
        /*07be*/ 	.byte	0xff
	.zero		1


	//   ....[106]....
        /*07c0*/ 	.word	0x000049d0
        /*07c4*/ 	.word	0x00000000
        /*07c8*/ 	.word	0x00000000
        /*07cc*/ 	.short	0x0101
        /*07ce*/ 	.byte	0xff
	.zero		1


	//   ....[107]....
        /*07d0*/ 	.word	0x00004cf0
        /*07d4*/ 	.word	0x000000ff
        /*07d8*/ 	.word	0x00000118
        /*07dc*/ 	.short	0x010a
        /*07de*/ 	.byte	0x07
	.zero		1


	//   ....[108]....
        /*07e0*/ 	.word	0x00004ee0
        /*07e4*/ 	.word	0x000000ff
        /*07e8*/ 	.word	0x000000f0
        /*07ec*/ 	.short	0x010a
        /*07ee*/ 	.byte	0x07
	.zero		1


	//   ....[109]....
        /*07f0*/ 	.word	0x000050d0
        /*07f4*/ 	.word	0x000000ff
        /*07f8*/ 	.word	0x000000d0
        /*07fc*/ 	.short	0x010b
        /*07fe*/ 	.byte	0x07
	.zero		1


	//   ....[110]....
        /*0800*/ 	.word	0x000050e0
        /*0804*/ 	.word	0x000000ff
        /*0808*/ 	.word	0x00000000
        /*080c*/ 	.short	0x0101
        /*080e*/ 	.byte	0x0e
	.zero		1


	//   ....[111]....
        /*0810*/ 	.word	0x00005100
        /*0814*/ 	.word	0x000000ff
        /*0818*/ 	.word	0x000000f8
        /*081c*/ 	.short	0x010a
        /*081e*/ 	.byte	0x07
	.zero		1


	//   ....[112]....
        /*0820*/ 	.word	0x000052b0
        /*0824*/ 	.word	0x000000ff
        /*0828*/ 	.word	0x000000d8
        /*082c*/ 	.short	0x010b
        /*082e*/ 	.byte	0x07
	.zero		1


	//   ....[113]....
        /*0830*/ 	.word	0x000052c0
        /*0834*/ 	.word	0x000000ff
        /*0838*/ 	.word	0x00000000
        /*083c*/ 	.short	0x0101
        /*083e*/ 	.byte	0x0e
	.zero		1


	//   ....[114]....
        /*0840*/ 	.word	0x000052d0
        /*0844*/ 	.word	0x000000ff
        /*0848*/ 	.word	0x00000100
        /*084c*/ 	.short	0x010a
        /*084e*/ 	.byte	0x07
	.zero		1


	//   ....[115]....
        /*0850*/ 	.word	0x00005500
        /*0854*/ 	.word	0x000000ff
        /*0858*/ 	.word	0x000000e0
        /*085c*/ 	.short	0x010b
        /*085e*/ 	.byte	0x07
	.zero		1


	//   ....[116]....
        /*0860*/ 	.word	0x00005570
        /*0864*/ 	.word	0x000000ff
        /*0868*/ 	.word	0x00000000
        /*086c*/ 	.short	0x0101
        /*086e*/ 	.byte	0x0e
	.zero		1


	//   ....[117]....
        /*0870*/ 	.word	0x000055b0
        /*0874*/ 	.word	0x000000ff
        /*0878*/ 	.word	0x00000108
        /*087c*/ 	.short	0x010a
        /*087e*/ 	.byte	0x07
	.zero		1


	//   ....[118]....
        /*0880*/ 	.word	0x000057e0
        /*0884*/ 	.word	0x000000ff
        /*0888*/ 	.word	0x000000e8
        /*088c*/ 	.short	0x010b
        /*088e*/ 	.byte	0x07
	.zero		1


	//   ....[119]....
        /*0890*/ 	.word	0x00005800
        /*0894*/ 	.word	0x000000ff
        /*0898*/ 	.word	0x00000000
        /*089c*/ 	.short	0x0101
        /*089e*/ 	.byte	0x0d
	.zero		1


	//   ....[120]....
        /*08a0*/ 	.word	0x00005830
        /*08a4*/ 	.word	0x000000ff
        /*08a8*/ 	.word	0x000000f0
        /*08ac*/ 	.short	0x010a
        /*08ae*/ 	.byte	0x07
	.zero		1


	//   ....[121]....
        /*08b0*/ 	.word	0x00005850
        /*08b4*/ 	.word	0x000000ff
        /*08b8*/ 	.word	0x000000f8
        /*08bc*/ 	.short	0x010a
        /*08be*/ 	.byte	0x07
	.zero		1


	//   ....[122]....
        /*08c0*/ 	.word	0x00005870
        /*08c4*/ 	.word	0x000000ff
        /*08c8*/ 	.word	0x00000100
        /*08cc*/ 	.short	0x010a
        /*08ce*/ 	.byte	0x07
	.zero		1


	//   ....[123]....
        /*08d0*/ 	.word	0x000058b0
        /*08d4*/ 	.word	0x00000000
        /*08d8*/ 	.word	0x00000108
        /*08dc*/ 	.short	0x010a
        /*08de*/ 	.byte	0xff
	.zero		1


	//   ....[124]....
        /*08e0*/ 	.word	0x00005b50
        /*08e4*/ 	.word	0x00000000
        /*08e8*/ 	.word	0x00000120
        /*08ec*/ 	.short	0x010a
        /*08ee*/ 	.byte	0xff
	.zero		1


	//   ....[125]....
        /*08f0*/ 	.word	0x00005c10
        /*08f4*/ 	.word	0x00000000
        /*08f8*/ 	.word	0x00000000
        /*08fc*/ 	.short	0x0101
        /*08fe*/ 	.byte	0xff
	.zero		1


	//   ....[126]....
        /*0900*/ 	.word	0x00006710
        /*0904*/ 	.word	0x000000ff
        /*0908*/ 	.word	0x000000d0
        /*090c*/ 	.short	0x010a
        /*090e*/ 	.byte	0x04
	.zero		1


	//   ....[127]....
        /*0910*/ 	.word	0x00006730
        /*0914*/ 	.word	0x00000005
        /*0918*/ 	.word	0x00000140
        /*091c*/ 	.short	0x010a
        /*091e*/ 	.byte	0xff
	.zero		1


	//   ....[128]....
        /*0920*/ 	.word	0x00006920
        /*0924*/ 	.word	0x00000003
        /*0928*/ 	.word	0x000000d0
        /*092c*/ 	.short	0x010a
        /*092e*/ 	.byte	0xff
	.zero		1


	//   ....[129]....
        /*0930*/ 	.word	0x00006a90
        /*0934*/ 	.word	0x00000072
        /*0938*/ 	.word	0x00000140
        /*093c*/ 	.short	0x010a
        /*093e*/ 	.byte	0xff
	.zero		1


	//   ....[130]....
        /*0940*/ 	.word	0x00006ce0
        /*0944*/ 	.word	0x00000072
        /*0948*/ 	.word	0x00000000
        /*094c*/ 	.short	0x0101
        /*094e*/ 	.byte	0xff
	.zero		1


	//   ....[131]....
        /*0950*/ 	.word	0x00008d80
        /*0954*/ 	.word	0x00000000
        /*0958*/ 	.word	0x00000000
        /*095c*/ 	.short	0x0101
        /*095e*/ 	.byte	0xff
	.zero		1


	//   ....[132]....
        /*0960*/ 	.word	0x00008e00
        /*0964*/ 	.word	0x00000003
        /*0968*/ 	.word	0x000000d0
        /*096c*/ 	.short	0x010a
        /*096e*/ 	.byte	0xff
	.zero		1


	//   ....[133]....
        /*0970*/ 	.word	0x00009060
        /*0974*/ 	.word	0x00000000
        /*0978*/ 	.word	0x00000000
        /*097c*/ 	.short	0x0101
        /*097e*/ 	.byte	0xff
	.zero		1


	//   ....[134]....
        /*0980*/ 	.word	0x00009080
        /*0984*/ 	.word	0x00000003
        /*0988*/ 	.word	0x00000190
        /*098c*/ 	.short	0x010a
        /*098e*/ 	.byte	0xff
	.zero		1


	//   ....[135]....
        /*0990*/ 	.word	0x000090e0
        /*0994*/ 	.word	0x00000002
        /*0998*/ 	.word	0x00000068
        /*099c*/ 	.short	0x010a
        /*099e*/ 	.byte	0xff
	.zero		1


	//   ....[136]....
        /*09a0*/ 	.word	0x00009140
        /*09a4*/ 	.word	0x00000002
        /*09a8*/ 	.word	0x00000068
        /*09ac*/ 	.short	0x010a
        /*09ae*/ 	.byte	0xff
	.zero		1


	//   ....[137]....
        /*09b0*/ 	.word	0x00009190
        /*09b4*/ 	.word	0x00000002
        /*09b8*/ 	.word	0x00000120
        /*09bc*/ 	.short	0x010a
        /*09be*/ 	.byte	0xff
	.zero		1


	//   ....[138]....
        /*09c0*/ 	.word	0x000091f0
        /*09c4*/ 	.word	0x00000000
        /*09c8*/ 	.word	0x00000000
        /*09cc*/ 	.short	0x010a
        /*09ce*/ 	.byte	0xff
	.zero		1


	//   ....[139]....
        /*09d0*/ 	.word	0x00009250
        /*09d4*/ 	.word	0x00000000
        /*09d8*/ 	.word	0x00000000
        /*09dc*/ 	.short	0x010a
        /*09de*/ 	.byte	0xff
	.zero		1


	//   ....[140]....
        /*09e0*/ 	.word	0x000092b0
        /*09e4*/ 	.word	0x00000000
        /*09e8*/ 	.word	0x00000000
        /*09ec*/ 	.short	0x010a
        /*09ee*/ 	.byte	0xff
	.zero		1


	//   ....[141]....
        /*09f0*/ 	.word	0x00009310
        /*09f4*/ 	.word	0x00000000
        /*09f8*/ 	.word	0x00000000
        /*09fc*/ 	.short	0x010a
        /*09fe*/ 	.byte	0xff
	.zero		1


	//   ....[142]....
        /*0a00*/ 	.word	0x00009370
        /*0a04*/ 	.word	0x00000000
        /*0a08*/ 	.word	0x00000000
        /*0a0c*/ 	.short	0x010a
        /*0a0e*/ 	.byte	0xff
	.zero		1


	//   ....[143]....
        /*0a10*/ 	.word	0x000093d0
        /*0a14*/ 	.word	0x00000000
        /*0a18*/ 	.word	0x00000000
        /*0a1c*/ 	.short	0x010a
        /*0a1e*/ 	.byte	0xff
	.zero		1


	//   ....[144]....
        /*0a20*/ 	.word	0x00009430
        /*0a24*/ 	.word	0x00000000
        /*0a28*/ 	.word	0x00000000
        /*0a2c*/ 	.short	0x010a
        /*0a2e*/ 	.byte	0xff
	.zero		1


	//   ....[145]....
        /*0a30*/ 	.word	0x00009490
        /*0a34*/ 	.word	0x00000000
        /*0a38*/ 	.word	0x00000000
        /*0a3c*/ 	.short	0x010a
        /*0a3e*/ 	.byte	0xff
	.zero		1


	//   ....[146]....
        /*0a40*/ 	.word	0x000094f0
        /*0a44*/ 	.word	0x00000000
        /*0a48*/ 	.word	0x00000000
        /*0a4c*/ 	.short	0x010a
        /*0a4e*/ 	.byte	0xff
	.zero		1


	//   ....[147]....
        /*0a50*/ 	.word	0x00009550
        /*0a54*/ 	.word	0x00000000
        /*0a58*/ 	.word	0x00000000
        /*0a5c*/ 	.short	0x010a
        /*0a5e*/ 	.byte	0xff
	.zero		1


	//   ....[148]....
        /*0a60*/ 	.word	0x000095b0
        /*0a64*/ 	.word	0x00000000
        /*0a68*/ 	.word	0x00000000
        /*0a6c*/ 	.short	0x010a
        /*0a6e*/ 	.byte	0xff
	.zero		1


	//   ....[149]....
        /*0a70*/ 	.word	0x00009610
        /*0a74*/ 	.word	0x00000000
        /*0a78*/ 	.word	0x00000000
        /*0a7c*/ 	.short	0x010a
        /*0a7e*/ 	.byte	0xff
	.zero		1


	//   ....[150]....
        /*0a80*/ 	.word	0x00009660
        /*0a84*/ 	.word	0x00000000
        /*0a88*/ 	.word	0x00000180
        /*0a8c*/ 	.short	0x010a
        /*0a8e*/ 	.byte	0xff
	.zero		1


	//   ....[151]....
        /*0a90*/ 	.word	0x000096c0
        /*0a94*/ 	.word	0x00000000
        /*0a98*/ 	.word	0x00000130
        /*0a9c*/ 	.short	0x010a
        /*0a9e*/ 	.byte	0xff
	.zero		1


	//   ....[152]....
        /*0aa0*/ 	.word	0x00009710
        /*0aa4*/ 	.word	0x00000000
        /*0aa8*/ 	.word	0x00000120
        /*0aac*/ 	.short	0x010a
        /*0aae*/ 	.byte	0xff
	.zero		1


	//   ....[153]....
        /*0ab0*/ 	.word	0x00009770
        /*0ab4*/ 	.word	0x00000000
        /*0ab8*/ 	.word	0x00000130
        /*0abc*/ 	.short	0x010a
        /*0abe*/ 	.byte	0xff
	.zero		1


	//   ....[154]....
        /*0ac0*/ 	.word	0x000097d0
        /*0ac4*/ 	.word	0x00000004
        /*0ac8*/ 	.word	0x00000008
        /*0acc*/ 	.short	0x010a
        /*0ace*/ 	.byte	0xff
	.zero		1


	//   ....[155]....
        /*0ad0*/ 	.word	0x000098b0
        /*0ad4*/ 	.word	0x00000002
        /*0ad8*/ 	.word	0x00000008
        /*0adc*/ 	.short	0x010a
        /*0ade*/ 	.byte	0xff
	.zero		1


	//   ....[156]....
        /*0ae0*/ 	.word	0x00009900
        /*0ae4*/ 	.word	0x00000000
        /*0ae8*/ 	.word	0x00000120
        /*0aec*/ 	.short	0x010a
        /*0aee*/ 	.byte	0xff
	.zero		1


	//   ....[157]....
        /*0af0*/ 	.word	0x00009960
        /*0af4*/ 	.word	0x00000000
        /*0af8*/ 	.word	0x00000160
        /*0afc*/ 	.short	0x010a
        /*0afe*/ 	.byte	0xff
	.zero		1


	//   ....[158]....
        /*0b00*/ 	.word	0x000099c0
        /*0b04*/ 	.word	0x00000000
        /*0b08*/ 	.word	0x00000000
        /*0b0c*/ 	.short	0x010a
        /*0b0e*/ 	.byte	0xff
	.zero		1


	//   ....[159]....
        /*0b10*/ 	.word	0x00009a20
        /*0b14*/ 	.word	0x00000000
        /*0b18*/ 	.word	0x00000000
        /*0b1c*/ 	.short	0x010a
        /*0b1e*/ 	.byte	0xff
	.zero		1


	//   ....[160]....
        /*0b20*/ 	.word	0x00009a80
        /*0b24*/ 	.word	0x00000000
        /*0b28*/ 	.word	0x00000000
        /*0b2c*/ 	.short	0x010a
        /*0b2e*/ 	.byte	0xff
	.zero		1


	//   ....[161]....
        /*0b30*/ 	.word	0x00009ae0
        /*0b34*/ 	.word	0x00000000
        /*0b38*/ 	.word	0x00000000
        /*0b3c*/ 	.short	0x010a
        /*0b3e*/ 	.byte	0xff
	.zero		1


	//   ....[162]....
        /*0b40*/ 	.word	0x00009b40
        /*0b44*/ 	.word	0x00000000
        /*0b48*/ 	.word	0x000001a0
        /*0b4c*/ 	.short	0x010a
        /*0b4e*/ 	.byte	0xff
	.zero		1


	//   ....[163]....
        /*0b50*/ 	.word	0x00009b90
        /*0b54*/ 	.word	0x00000000
        /*0b58*/ 	.word	0x00000120
        /*0b5c*/ 	.short	0x010a
        /*0b5e*/ 	.byte	0xff
	.zero		1


	//   ....[164]....
        /*0b60*/ 	.word	0x00009bf0
        /*0b64*/ 	.word	0x00000000
        /*0b68*/ 	.word	0x00000118
        /*0b6c*/ 	.short	0x010a
        /*0b6e*/ 	.byte	0xff
	.zero		1


	//   ....[165]....
        /*0b70*/ 	.word	0x00009c50
        /*0b74*/ 	.word	0x00000003
        /*0b78*/ 	.word	0x000000f0
        /*0b7c*/ 	.short	0x010a
        /*0b7e*/ 	.byte	0xff
	.zero		1


	//   ....[166]....
        /*0b80*/ 	.word	0x00009cb0
        /*0b84*/ 	.word	0x00000003
        /*0b88*/ 	.word	0x000000f8
        /*0b8c*/ 	.short	0x010a
        /*0b8e*/ 	.byte	0xff
	.zero		1


	//   ....[167]....
        /*0b90*/ 	.word	0x00009d10
        /*0b94*/ 	.word	0x00000003
        /*0b98*/ 	.word	0x00000100
        /*0b9c*/ 	.short	0x010a
        /*0b9e*/ 	.byte	0xff
	.zero		1


	//   ....[168]....
        /*0ba0*/ 	.word	0x00009d70
        /*0ba4*/ 	.word	0x00000003
        /*0ba8*/ 	.word	0x00000108
        /*0bac*/ 	.short	0x010a
        /*0bae*/ 	.byte	0xff
	.zero		1


	//   ....[169]....
        /*0bb0*/ 	.word	0x00009dd0
        /*0bb4*/ 	.word	0x00000000
        /*0bb8*/ 	.word	0x000000f0
        /*0bbc*/ 	.short	0x010a
        /*0bbe*/ 	.byte	0xff
	.zero		1


	//   ....[170]....
        /*0bc0*/ 	.word	0x00009e30
        /*0bc4*/ 	.word	0x00000000
        /*0bc8*/ 	.word	0x000000f8
        /*0bcc*/ 	.short	0x010a
        /*0bce*/ 	.byte	0xff
	.zero		1


	//   ....[171]....
        /*0bd0*/ 	.word	0x00009e90
        /*0bd4*/ 	.word	0x00000000
        /*0bd8*/ 	.word	0x00000100
        /*0bdc*/ 	.short	0x010a
        /*0bde*/ 	.byte	0xff
	.zero		1


	//   ....[172]....
        /*0be0*/ 	.word	0x00009ee0
        /*0be4*/ 	.word	0x00000000
        /*0be8*/ 	.word	0x00000120
        /*0bec*/ 	.short	0x010a
        /*0bee*/ 	.byte	0xff
	.zero		1


	//   ....[173]....
        /*0bf0*/ 	.word	0x00009f30
        /*0bf4*/ 	.word	0x00000003
        /*0bf8*/ 	.word	0x000000d0
        /*0bfc*/ 	.short	0x010a
        /*0bfe*/ 	.byte	0xff
	.zero		1


	//   ....[174]....
        /*0c00*/ 	.word	0x00009f80
        /*0c04*/ 	.word	0x00000072
        /*0c08*/ 	.word	0x00000140
        /*0c0c*/ 	.short	0x010a
        /*0c0e*/ 	.byte	0xff
	.zero		1


	//----- nvinfo : EIATTR_NUM_MBARRIERS
	.align		4
.L_49:
        /*0c10*/ 	.byte	0x03, 0x38
        /*0c12*/ 	.short	0x0035


	//----- nvinfo : EIATTR_EXIT_INSTR_OFFSETS
	.align		4
        /*0c14*/ 	.byte	0x04, 0x1c
        /*0c16*/ 	.short	(.L_51 - .L_50)


	//   ....[0]....
.L_50:
        /*0c18*/ 	.word	0x00002e10


	//   ....[1]....
        /*0c1c*/ 	.word	0x00003310


	//   ....[2]....
        /*0c20*/ 	.word	0x00003370


	//   ....[3]....
        /*0c24*/ 	.word	0x000046f0


	//   ....[4]....
        /*0c28*/ 	.word	0x000058e0


	//   ....[5]....
        /*0c2c*/ 	.word	0x00005920


	//   ....[6]....
        /*0c30*/ 	.word	0x00008f40


	//   ....[7]....
        /*0c34*/ 	.word	0x00008fc0


	//   ....[8]....
        /*0c38*/ 	.word	0x00008ff0


	//   ....[9]....
        /*0c3c*/ 	.word	0x00009070


	//----- nvinfo : EIATTR_MAX_THREADS
	.align		4
.L_51:
        /*0c40*/ 	.byte	0x04, 0x05
        /*0c42*/ 	.short	(.L_53 - .L_52)
.L_52:
        /*0c44*/ 	.word	0x00000100
        /*0c48*/ 	.word	0x00000001
        /*0c4c*/ 	.word	0x00000001


	//----- nvinfo : EIATTR_CRS_STACK_SIZE
	.align		4
.L_53:
        /*0c50*/ 	.byte	0x04, 0x1e
        /*0c52*/ 	.short	(.L_55 - .L_54)
.L_54:
        /*0c54*/ 	.word	0x00000000


	//----- nvinfo : EIATTR_CBANK_PARAM_SIZE
	.align		4
.L_55:
        /*0c58*/ 	.byte	0x03, 0x19
        /*0c5a*/ 	.short	0x0800


	//----- nvinfo : EIATTR_PARAM_CBANK
	.align		4
        /*0c5c*/ 	.byte	0x04, 0x0a
        /*0c5e*/ 	.short	(.L_57 - .L_56)
	.align		4
.L_56:
        /*0c60*/ 	.word	index@(.nv.constant0._ZN7cutlass13device_kernelINS_4gemm6kernel13GemmUniversalIN4cute5tupleIJiiiiEEENS1_10collective13CollectiveMmaINS1_35MainloopSm100TmaUmmaWarpSpecializedILi13ELi2ELi4ENS5_IJNS4_1CILi2EEENSA_ILi1EEESC_EEEEENS5_IJNSA_ILi128EEESF_NSA_ILi64EEEEEENS_10bfloat16_tENS5_IJlSC_lEEESI_SJ_NS4_8TiledMMAINS4_8MMA_AtomIJNS4_26SM100_MMA_F16BF16_2x1SM_SSISI_SI_fLi128ELi128ELNS4_4UMMA5MajorE0ELSO_0ELNSN_7ScaleInE0ELSP_0EEEEEENS4_6LayoutINS5_IJSC_SC_SC_EEENS5_IJNSA_ILi0EEESU_SU_EEEEENS5_IJNS4_10UnderscoreESX_SX_EEEEENS4_18SM100_TMA_2SM_LOADENS4_14ComposedLayoutINS4_7SwizzleILi3ELi4ELi3EEENS4_18smem_ptr_flag_bitsILi16EEENSS_INS5_IJNSA_ILi8EEESG_EEENS5_IJSG_SC_EEEEEEEvNS4_8identityES10_S1A_vS1B_EENS_8epilogue10collective18CollectiveEpilogueINS1D_23Sm100TmaWarpSpecializedILi4ELi2ELi16ELb1ELb0EEEJNS5_IJSG_SF_SG_EEENS5_IJNSS_ISG_SC_EENSS_INS5_IJNSA_ILi16EEESB_EEENS5_IJSC_SG_EEEEEEEESI_SJ_SI_SJ_NS1D_6fusion15FusionCallbacksIS1H_NS1P_13LinCombEltActINS1D_6thread4SiLuESI_fSI_fLNS_15FloatRoundStyleE2EEES1I_S1O_JEEENS4_5SM1004TMEM4LOAD26SM100_TMEM_LOAD_32dp32b16xENS4_13SM90_TMA_LOADENS11_INS12_ILi1ELi4ELi3EEES15_NSS_INS5_IJS16_S1K_EEENS5_IJS1K_SC_EEEEEEENS4_39AutoVectorizingCopyWithAssumedAlignmentILi128EEENS4_14SM90_TMA_STOREES26_S28_S28_EEEvvEEEEvNT_6ParamsE)
        /*0c64*/ 	.short	0x0380
        /*0c66*/ 	.short	0x0800


	//----- nvinfo : EIATTR_SW_WAR
	.align		4
.L_57:
        /*0c68*/ 	.byte	0x04, 0x36
        /*0c6a*/ 	.short	(.L_59 - .L_58)
.L_58:
        /*0c6c*/ 	.word	0x00000008
.L_59:


//--------------------- .nv.callgraph             --------------------------
	.section	.nv.callgraph,"",@"SHT_CUDA_CALLGRAPH"
	.align	4
	.sectionentsize	8
	.align		4
        /*0000*/ 	.word	0x00000000
	.align		4
        /*0004*/ 	.word	0xffffffff
	.align		4
        /*0008*/ 	.word	index@(_ZN7cutlass13device_kernelINS_4gemm6kernel13GemmUniversalIN4cute5tupleIJiiiiEEENS1_10collective13CollectiveMmaINS1_35MainloopSm100TmaUmmaWarpSpecializedILi13ELi2ELi4ENS5_IJNS4_1CILi2EEENSA_ILi1EEESC_EEEEENS5_IJNSA_ILi128EEESF_NSA_ILi64EEEEEENS_10bfloat16_tENS5_IJlSC_lEEESI_SJ_NS4_8TiledMMAINS4_8MMA_AtomIJNS4_26SM100_MMA_F16BF16_2x1SM_SSISI_SI_fLi128ELi128ELNS4_4UMMA5MajorE0ELSO_0ELNSN_7ScaleInE0ELSP_0EEEEEENS4_6LayoutINS5_IJSC_SC_SC_EEENS5_IJNSA_ILi0EEESU_SU_EEEEENS5_IJNS4_10UnderscoreESX_SX_EEEEENS4_18SM100_TMA_2SM_LOADENS4_14ComposedLayoutINS4_7SwizzleILi3ELi4ELi3EEENS4_18smem_ptr_flag_bitsILi16EEENSS_INS5_IJNSA_ILi8EEESG_EEENS5_IJSG_SC_EEEEEEEvNS4_8identityES10_S1A_vS1B_EENS_8epilogue10collective18CollectiveEpilogueINS1D_23Sm100TmaWarpSpecializedILi4ELi2ELi16ELb1ELb0EEEJNS5_IJSG_SF_SG_EEENS5_IJNSS_ISG_SC_EENSS_INS5_IJNSA_ILi16EEESB_EEENS5_IJSC_SG_EEEEEEEESI_SJ_SI_SJ_NS1D_6fusion15FusionCallbacksIS1H_NS1P_13LinCombEltActINS1D_6thread4SiLuESI_fSI_fLNS_15FloatRoundStyleE2EEES1I_S1O_JEEENS4_5SM1004TMEM4LOAD26SM100_TMEM_LOAD_32dp32b16xENS4_13SM90_TMA_LOADENS11_INS12_ILi1ELi4ELi3EEES15_NSS_INS5_IJS16_S1K_EEENS5_IJS1K_SC_EEEEEEENS4_39AutoVectorizingCopyWithAssumedAlignmentILi128EEENS4_14SM90_TMA_STOREES26_S28_S28_EEEvvEEEEvNT_6ParamsE)
	.align		4
        /*000c*/ 	.word	index@(__assertfail)
	.align		4
        /*0010*/ 	.word	0x00000000
	.align		4
        /*0014*/ 	.word	0xfffffffe
	.align		4
        /*0018*/ 	.word	0x00000000
	.align		4
        /*001c*/ 	.word	0xfffffffd
	.align		4
        /*0020*/ 	.word	0x00000000
	.align		4
        /*0024*/ 	.word	0xfffffffc


//--------------------- .nv.constant4             --------------------------
	.section	.nv.constant4,"a",@progbits
	.align	8
	.align		8
.nv.constant4:
        /*0000*/ 	.dword	__assertfail
	.align		8
        /*0008*/ 	.dword	__unnamed_1
	.align		8
        /*0010*/ 	.dword	__unnamed_2
	.align		8
        /*0018*/ 	.dword	_ZN39_INTERNAL_9353b9d6_4_k_cu_040a9af3_39574cuda3std3__45__cpo5beginE
	.align		8
        /*0020*/ 	.dword	_ZN39_INTERNAL_9353b9d6_4_k_cu_040a9af3_39574cuda3std3__45__cpo3endE
	.align		8
        /*0028*/ 	.dword	_ZN39_INTERNAL_9353b9d6_4_k_cu_040a9af3_39574cuda3std3__45__cpo6cbeginE
	.align		8
        /*0030*/ 	.dword	_ZN39_INTERNAL_9353b9d6_4_k_cu_040a9af3_39574cuda3std3__45__cpo4cendE
	.align		8
        /*0038*/ 	.dword	_ZN39_INTERNAL_9353b9d6_4_k_cu_040a9af3_39574cuda3std3__441_GLOBAL__N__9353b9d6_4_k_cu_040a9af3_39576ignoreE
	.align		8
        /*0040*/ 	.dword	_ZN39_INTERNAL_9353b9d6_4_k_cu_040a9af3_39574cuda3std3__419piecewise_constructE
	.align		8
        /*0048*/ 	.dword	_ZN39_INTERNAL_9353b9d6_4_k_cu_040a9af3_39574cuda3std3__48in_placeE
	.align		8
        /*0050*/ 	.dword	_ZN39_INTERNAL_9353b9d6_4_k_cu_040a9af3_39574cuda3std6ranges3__45__cpo4swapE
	.align		8
        /*0058*/ 	.dword	_ZN39_INTERNAL_9353b9d6_4_k_cu_040a9af3_39574cuda3std6ranges3__45__cpo9iter_moveE
	.align		8
        /*0060*/ 	.dword	_ZN39_INTERNAL_9353b9d6_4_k_cu_040a9af3_39574cute7productE
	.align		8
        /*0068*/ 	.dword	_ZN39_INTERNAL_9353b9d6_4_k_cu_040a9af3_39574cute1_E
	.align		8
        /*0070*/ 	.dword	$str$25
	.align		8
        /*0078*/ 	.dword	$str$26
	.align		8
        /*0080*/ 	.dword	$str$27
	.align		8
        /*0088*/ 	.dword	$str$28


//--------------------- .text._ZN7cutlass13device_kernelINS_4gemm6kernel13GemmUniversalIN4cute5tupleIJiiiiEEENS1_10collective13CollectiveMmaINS1_35MainloopSm100TmaUmmaWarpSpecializedILi13ELi2ELi4ENS5_IJNS4_1CILi2EEENSA_ILi1EEESC_EEEEENS5_IJNSA_ILi128EEESF_NSA_ILi64EEEEEENS_10bfloat16_tENS5_IJlSC_lEEESI_SJ_NS4_8TiledMMAINS4_8MMA_AtomIJNS4_26SM100_MMA_F16BF16_2x1SM_SSISI_SI_fLi128ELi128ELNS4_4UMMA5MajorE0ELSO_0ELNSN_7ScaleInE0ELSP_0EEEEEENS4_6LayoutINS5_IJSC_SC_SC_EEENS5_IJNSA_ILi0EEESU_SU_EEEEENS5_IJNS4_10UnderscoreESX_SX_EEEEENS4_18SM100_TMA_2SM_LOADENS4_14ComposedLayoutINS4_7SwizzleILi3ELi4ELi3EEENS4_18smem_ptr_flag_bitsILi16EEENSS_INS5_IJNSA_ILi8EEESG_EEENS5_IJSG_SC_EEEEEEEvNS4_8identityES10_S1A_vS1B_EENS_8epilogue10collective18CollectiveEpilogueINS1D_23Sm100TmaWarpSpecializedILi4ELi2ELi16ELb1ELb0EEEJNS5_IJSG_SF_SG_EEENS5_IJNSS_ISG_SC_EENSS_INS5_IJNSA_ILi16EEESB_EEENS5_IJSC_SG_EEEEEEEESI_SJ_SI_SJ_NS1D_6fusion15FusionCallbacksIS1H_NS1P_13LinCombEltActINS1D_6thread4SiLuESI_fSI_fLNS_15FloatRoundStyleE2EEES1I_S1O_JEEENS4_5SM1004TMEM4LOAD26SM100_TMEM_LOAD_32dp32b16xENS4_13SM90_TMA_LOADENS11_INS12_ILi1ELi4ELi3EEES15_NSS_INS5_IJS16_S1K_EEENS5_IJS1K_SC_EEEEEEENS4_39AutoVectorizingCopyWithAssumedAlignmentILi128EEENS4_14SM90_TMA_STOREES26_S28_S28_EEEvvEEEEvNT_6ParamsE --------------------------
	.section	.text._ZN7cutlass13device_kernelINS_4gemm6kernel13GemmUniversalIN4cute5tupleIJiiiiEEENS1_10collective13CollectiveMmaINS1_35MainloopSm100TmaUmmaWarpSpecializedILi13ELi2ELi4ENS5_IJNS4_1CILi2EEENSA_ILi1EEESC_EEEEENS5_IJNSA_ILi128EEESF_NSA_ILi64EEEEEENS_10bfloat16_tENS5_IJlSC_lEEESI_SJ_NS4_8TiledMMAINS4_8MMA_AtomIJNS4_26SM100_MMA_F16BF16_2x1SM_SSISI_SI_fLi128ELi128ELNS4_4UMMA5MajorE0ELSO_0ELNSN_7ScaleInE0ELSP_0EEEEEENS4_6LayoutINS5_IJSC_SC_SC_EEENS5_IJNSA_ILi0EEESU_SU_EEEEENS5_IJNS4_10UnderscoreESX_SX_EEEEENS4_18SM100_TMA_2SM_LOADENS4_14ComposedLayoutINS4_7SwizzleILi3ELi4ELi3EEENS4_18smem_ptr_flag_bitsILi16EEENSS_INS5_IJNSA_ILi8EEESG_EEENS5_IJSG_SC_EEEEEEEvNS4_8identityES10_S1A_vS1B_EENS_8epilogue10collective18CollectiveEpilogueINS1D_23Sm100TmaWarpSpecializedILi4ELi2ELi16ELb1ELb0EEEJNS5_IJSG_SF_SG_EEENS5_IJNSS_ISG_SC_EENSS_INS5_IJNSA_ILi16EEESB_EEENS5_IJSC_SG_EEEEEEEESI_SJ_SI_SJ_NS1D_6fusion15FusionCallbacksIS1H_NS1P_13LinCombEltActINS1D_6thread4SiLuESI_fSI_fLNS_15FloatRoundStyleE2EEES1I_S1O_JEEENS4_5SM1004TMEM4LOAD26SM100_TMEM_LOAD_32dp32b16xENS4_13SM90_TMA_LOADENS11_INS12_ILi1ELi4ELi3EEES15_NSS_INS5_IJS16_S1K_EEENS5_IJS1K_SC_EEEEEEENS4_39AutoVectorizingCopyWithAssumedAlignmentILi128EEENS4_14SM90_TMA_STOREES26_S28_S28_EEEvvEEEEvNT_6ParamsE,"ax",@progbits
	.align	128
.text._ZN7cutlass13device_kernelINS_4gemm6kernel13GemmUniversalIN4cute5tupleIJiiiiEEENS1_10collective13CollectiveMmaINS1_35MainloopSm100TmaUmmaWarpSpecializedILi13ELi2ELi4ENS5_IJNS4_1CILi2EEENSA_ILi1EEESC_EEEEENS5_IJNSA_ILi128EEESF_NSA_ILi64EEEEEENS_10bfloat16_tENS5_IJlSC_lEEESI_SJ_NS4_8TiledMMAINS4_8MMA_AtomIJNS4_26SM100_MMA_F16BF16_2x1SM_SSISI_SI_fLi128ELi128ELNS4_4UMMA5MajorE0ELSO_0ELNSN_7ScaleInE0ELSP_0EEEEEENS4_6LayoutINS5_IJSC_SC_SC_EEENS5_IJNSA_ILi0EEESU_SU_EEEEENS5_IJNS4_10UnderscoreESX_SX_EEEEENS4_18SM100_TMA_2SM_LOADENS4_14ComposedLayoutINS4_7SwizzleILi3ELi4ELi3EEENS4_18smem_ptr_flag_bitsILi16EEENSS_INS5_IJNSA_ILi8EEESG_EEENS5_IJSG_SC_EEEEEEEvNS4_8identityES10_S1A_vS1B_EENS_8epilogue10collective18CollectiveEpilogueINS1D_23Sm100TmaWarpSpecializedILi4ELi2ELi16ELb1ELb0EEEJNS5_IJSG_SF_SG_EEENS5_IJNSS_ISG_SC_EENSS_INS5_IJNSA_ILi16EEESB_EEENS5_IJSC_SG_EEEEEEEESI_SJ_SI_SJ_NS1D_6fusion15FusionCallbacksIS1H_NS1P_13LinCombEltActINS1D_6thread4SiLuESI_fSI_fLNS_15FloatRoundStyleE2EEES1I_S1O_JEEENS4_5SM1004TMEM4LOAD26SM100_TMEM_LOAD_32dp32b16xENS4_13SM90_TMA_LOADENS11_INS12_ILi1ELi4ELi3EEES15_NSS_INS5_IJS16_S1K_EEENS5_IJS1K_SC_EEEEEEENS4_39AutoVectorizingCopyWithAssumedAlignmentILi128EEENS4_14SM90_TMA_STOREES26_S28_S28_EEEvvEEEEvNT_6ParamsE:
        .type           _ZN7cutlass13device_kernelINS_4gemm6kernel13GemmUniversalIN4cute5tupleIJiiiiEEENS1_10collective13CollectiveMmaINS1_35MainloopSm100TmaUmmaWarpSpecializedILi13ELi2ELi4ENS5_IJNS4_1CILi2EEENSA_ILi1EEESC_EEEEENS5_IJNSA_ILi128EEESF_NSA_ILi64EEEEEENS_10bfloat16_tENS5_IJlSC_lEEESI_SJ_NS4_8TiledMMAINS4_8MMA_AtomIJNS4_26SM100_MMA_F16BF16_2x1SM_SSISI_SI_fLi128ELi128ELNS4_4UMMA5MajorE0ELSO_0ELNSN_7ScaleInE0ELSP_0EEEEEENS4_6LayoutINS5_IJSC_SC_SC_EEENS5_IJNSA_ILi0EEESU_SU_EEEEENS5_IJNS4_10UnderscoreESX_SX_EEEEENS4_18SM100_TMA_2SM_LOADENS4_14ComposedLayoutINS4_7SwizzleILi3ELi4ELi3EEENS4_18smem_ptr_flag_bitsILi16EEENSS_INS5_IJNSA_ILi8EEESG_EEENS5_IJSG_SC_EEEEEEEvNS4_8identityES10_S1A_vS1B_EENS_8epilogue10collective18CollectiveEpilogueINS1D_23Sm100TmaWarpSpecializedILi4ELi2ELi16ELb1ELb0EEEJNS5_IJSG_SF_SG_EEENS5_IJNSS_ISG_SC_EENSS_INS5_IJNSA_ILi16EEESB_EEENS5_IJSC_SG_EEEEEEEESI_SJ_SI_SJ_NS1D_6fusion15FusionCallbacksIS1H_NS1P_13LinCombEltActINS1D_6thread4SiLuESI_fSI_fLNS_15FloatRoundStyleE2EEES1I_S1O_JEEENS4_5SM1004TMEM4LOAD26SM100_TMEM_LOAD_32dp32b16xENS4_13SM90_TMA_LOADENS11_INS12_ILi1ELi4ELi3EEES15_NSS_INS5_IJS16_S1K_EEENS5_IJS1K_SC_EEEEEEENS4_39AutoVectorizingCopyWithAssumedAlignmentILi128EEENS4_14SM90_TMA_STOREES26_S28_S28_EEEvvEEEEvNT_6ParamsE,@function
        .size           _ZN7cutlass13device_kernelINS_4gemm6kernel13GemmUniversalIN4cute5tupleIJiiiiEEENS1_10collective13CollectiveMmaINS1_35MainloopSm100TmaUmmaWarpSpecializedILi13ELi2ELi4ENS5_IJNS4_1CILi2EEENSA_ILi1EEESC_EEEEENS5_IJNSA_ILi128EEESF_NSA_ILi64EEEEEENS_10bfloat16_tENS5_IJlSC_lEEESI_SJ_NS4_8TiledMMAINS4_8MMA_AtomIJNS4_26SM100_MMA_F16BF16_2x1SM_SSISI_SI_fLi128ELi128ELNS4_4UMMA5MajorE0ELSO_0ELNSN_7ScaleInE0ELSP_0EEEEEENS4_6LayoutINS5_IJSC_SC_SC_EEENS5_IJNSA_ILi0EEESU_SU_EEEEENS5_IJNS4_10UnderscoreESX_SX_EEEEENS4_18SM100_TMA_2SM_LOADENS4_14ComposedLayoutINS4_7SwizzleILi3ELi4ELi3EEENS4_18smem_ptr_flag_bitsILi16EEENSS_INS5_IJNSA_ILi8EEESG_EEENS5_IJSG_SC_EEEEEEEvNS4_8identityES10_S1A_vS1B_EENS_8epilogue10collective18CollectiveEpilogueINS1D_23Sm100TmaWarpSpecializedILi4ELi2ELi16ELb1ELb0EEEJNS5_IJSG_SF_SG_EEENS5_IJNSS_ISG_SC_EENSS_INS5_IJNSA_ILi16EEESB_EEENS5_IJSC_SG_EEEEEEEESI_SJ_SI_SJ_NS1D_6fusion15FusionCallbacksIS1H_NS1P_13LinCombEltActINS1D_6thread4SiLuESI_fSI_fLNS_15FloatRoundStyleE2EEES1I_S1O_JEEENS4_5SM1004TMEM4LOAD26SM100_TMEM_LOAD_32dp32b16xENS4_13SM90_TMA_LOADENS11_INS12_ILi1ELi4ELi3EEES15_NSS_INS5_IJS16_S1K_EEENS5_IJS1K_SC_EEEEEEENS4_39AutoVectorizingCopyWithAssumedAlignmentILi128EEENS4_14SM90_TMA_STOREES26_S28_S28_EEEvvEEEEvNT_6ParamsE,(.L_x_262 - _ZN7cutlass13device_kernelINS_4gemm6kernel13GemmUniversalIN4cute5tupleIJiiiiEEENS1_10collective13CollectiveMmaINS1_35MainloopSm100TmaUmmaWarpSpecializedILi13ELi2ELi4ENS5_IJNS4_1CILi2EEENSA_ILi1EEESC_EEEEENS5_IJNSA_ILi128EEESF_NSA_ILi64EEEEEENS_10bfloat16_tENS5_IJlSC_lEEESI_SJ_NS4_8TiledMMAINS4_8MMA_AtomIJNS4_26SM100_MMA_F16BF16_2x1SM_SSISI_SI_fLi128ELi128ELNS4_4UMMA5MajorE0ELSO_0ELNSN_7ScaleInE0ELSP_0EEEEEENS4_6LayoutINS5_IJSC_SC_SC_EEENS5_IJNSA_ILi0EEESU_SU_EEEEENS5_IJNS4_10UnderscoreESX_SX_EEEEENS4_18SM100_TMA_2SM_LOADENS4_14ComposedLayoutINS4_7SwizzleILi3ELi4ELi3EEENS4_18smem_ptr_flag_bitsILi16EEENSS_INS5_IJNSA_ILi8EEESG_EEENS5_IJSG_SC_EEEEEEEvNS4_8identityES10_S1A_vS1B_EENS_8epilogue10collective18CollectiveEpilogueINS1D_23Sm100TmaWarpSpecializedILi4ELi2ELi16ELb1ELb0EEEJNS5_IJSG_SF_SG_EEENS5_IJNSS_ISG_SC_EENSS_INS5_IJNSA_ILi16EEESB_EEENS5_IJSC_SG_EEEEEEEESI_SJ_SI_SJ_NS1D_6fusion15FusionCallbacksIS1H_NS1P_13LinCombEltActINS1D_6thread4SiLuESI_fSI_fLNS_15FloatRoundStyleE2EEES1I_S1O_JEEENS4_5SM1004TMEM4LOAD26SM100_TMEM_LOAD_32dp32b16xENS4_13SM90_TMA_LOADENS11_INS12_ILi1ELi4ELi3EEES15_NSS_INS5_IJS16_S1K_EEENS5_IJS1K_SC_EEEEEEENS4_39AutoVectorizingCopyWithAssumedAlignmentILi128EEENS4_14SM90_TMA_STOREES26_S28_S28_EEEvvEEEEvNT_6ParamsE)
        .other          _ZN7cutlass13device_kernelINS_4gemm6kernel13GemmUniversalIN4cute5tupleIJiiiiEEENS1_10collective13CollectiveMmaINS1_35MainloopSm100TmaUmmaWarpSpecializedILi13ELi2ELi4ENS5_IJNS4_1CILi2EEENSA_ILi1EEESC_EEEEENS5_IJNSA_ILi128EEESF_NSA_ILi64EEEEEENS_10bfloat16_tENS5_IJlSC_lEEESI_SJ_NS4_8TiledMMAINS4_8MMA_AtomIJNS4_26SM100_MMA_F16BF16_2x1SM_SSISI_SI_fLi128ELi128ELNS4_4UMMA5MajorE0ELSO_0ELNSN_7ScaleInE0ELSP_0EEEEEENS4_6LayoutINS5_IJSC_SC_SC_EEENS5_IJNSA_ILi0EEESU_SU_EEEEENS5_IJNS4_10UnderscoreESX_SX_EEEEENS4_18SM100_TMA_2SM_LOADENS4_14ComposedLayoutINS4_7SwizzleILi3ELi4ELi3EEENS4_18smem_ptr_flag_bitsILi16EEENSS_INS5_IJNSA_ILi8EEESG_EEENS5_IJSG_SC_EEEEEEEvNS4_8identityES10_S1A_vS1B_EENS_8epilogue10collective18CollectiveEpilogueINS1D_23Sm100TmaWarpSpecializedILi4ELi2ELi16ELb1ELb0EEEJNS5_IJSG_SF_SG_EEENS5_IJNSS_ISG_SC_EENSS_INS5_IJNSA_ILi16EEESB_EEENS5_IJSC_SG_EEEEEEEESI_SJ_SI_SJ_NS1D_6fusion15FusionCallbacksIS1H_NS1P_13LinCombEltActINS1D_6thread4SiLuESI_fSI_fLNS_15FloatRoundStyleE2EEES1I_S1O_JEEENS4_5SM1004TMEM4LOAD26SM100_TMEM_LOAD_32dp32b16xENS4_13SM90_TMA_LOADENS11_INS12_ILi1ELi4ELi3EEES15_NSS_INS5_IJS16_S1K_EEENS5_IJS1K_SC_EEEEEEENS4_39AutoVectorizingCopyWithAssumedAlignmentILi128EEENS4_14SM90_TMA_STOREES26_S28_S28_EEEvvEEEEvNT_6ParamsE,@"STO_CUDA_ENTRY STV_DEFAULT"
_ZN7cutlass13device_kernelINS_4gemm6kernel13GemmUniversalIN4cute5tupleIJiiiiEEENS1_10collective13CollectiveMmaINS1_35MainloopSm100TmaUmmaWarpSpecializedILi13ELi2ELi4ENS5_IJNS4_1CILi2EEENSA_ILi1EEESC_EEEEENS5_IJNSA_ILi128EEESF_NSA_ILi64EEEEEENS_10bfloat16_tENS5_IJlSC_lEEESI_SJ_NS4_8TiledMMAINS4_8MMA_AtomIJNS4_26SM100_MMA_F16BF16_2x1SM_SSISI_SI_fLi128ELi128ELNS4_4UMMA5MajorE0ELSO_0ELNSN_7ScaleInE0ELSP_0EEEEEENS4_6LayoutINS5_IJSC_SC_SC_EEENS5_IJNSA_ILi0EEESU_SU_EEEEENS5_IJNS4_10UnderscoreESX_SX_EEEEENS4_18SM100_TMA_2SM_LOADENS4_14ComposedLayoutINS4_7SwizzleILi3ELi4ELi3EEENS4_18smem_ptr_flag_bitsILi16EEENSS_INS5_IJNSA_ILi8EEESG_EEENS5_IJSG_SC_EEEEEEEvNS4_8identityES10_S1A_vS1B_EENS_8epilogue10collective18CollectiveEpilogueINS1D_23Sm100TmaWarpSpecializedILi4ELi2ELi16ELb1ELb0EEEJNS5_IJSG_SF_SG_EEENS5_IJNSS_ISG_SC_EENSS_INS5_IJNSA_ILi16EEESB_EEENS5_IJSC_SG_EEEEEEEESI_SJ_SI_SJ_NS1D_6fusion15FusionCallbacksIS1H_NS1P_13LinCombEltActINS1D_6thread4SiLuESI_fSI_fLNS_15FloatRoundStyleE2EEES1I_S1O_JEEENS4_5SM1004TMEM4LOAD26SM100_TMEM_LOAD_32dp32b16xENS4_13SM90_TMA_LOADENS11_INS12_ILi1ELi4ELi3EEES15_NSS_INS5_IJS16_S1K_EEENS5_IJS1K_SC_EEEEEEENS4_39AutoVectorizingCopyWithAssumedAlignmentILi128EEENS4_14SM90_TMA_STOREES26_S28_S28_EEEvvEEEEvNT_6ParamsE:
[----:B------:R-:W1:Y:S01]  /*0000*/  LDC R1, c[0x0][0x37c] ;  /* 0x0000df00ff017b82 */ /* 0x000e620000000800 */
[----:B------:R-:W2:Y:S01]  /*0010*/  S2R R109, SR_TID.X ;  /* 0x00000000006d7919 */ /* 0x000ea20000002100 */
[----:B------:R-:W3:Y:S06]  /*0020*/  LDCU.64 UR8, c[0x0][0x890] ;  /* 0x00011200ff0877ac */ /* 0x000eec0008000a00 */
[----:B------:R-:W4:Y:S01]  /*0030*/  S2UR UR37, SR_CgaCtaId ;  /* 0x00000000002579c3 */ /* 0x000f220000008800 */
[----:B------:R-:W-:Y:S02]  /*0040*/  PRMT R89, RZ, 0x7610, R89 ;  /* 0x00007610ff597816 */ /* 0x000fe40000000059 */
[----:B------:R-:W-:Y:S01]  /*0050*/  ELECT P0, URZ, PT ;  /* 0x0000000000ff782f */ /* 0x000fe20003800000 */
[----:B------:R-:W1:Y:S01]  /*0060*/  LDCU.64 UR38, c[0x0][0x358] ;  /* 0x00006b00ff2677ac */ /* 0x000e620008000a00 */
[----:B---3--:R-:W-:-:S04]  /*0070*/  UISETP.NE.U32.AND UP2, UPT, UR8, URZ, UPT ;  /* 0x000000ff0800728c */ /* 0x008fc8000bf45070 */
[----:B------:R-:W-:Y:S02]  /*0080*/  UISETP.NE.AND.EX UP2, UPT, UR9, URZ, UPT, UP2 ;  /* 0x000000ff0900728c */ /* 0x000fe4000bf45320 */
[----:B----4-:R-:W-:Y:S02]  /*0090*/  ULOP3.LUT UR5, UR37, 0x1, URZ, 0xc0, !UPT ;  /* 0x0000000125057892 */ /* 0x010fe4000f8ec0ff */
[----:B------:R-:W-:Y:S01]  /*00a0*/  ULOP3.LUT UR4, UR37, 0x1, URZ, 0x3c, !UPT ;  /* 0x0000000125047892 */ /* 0x000fe2000f8e3cff */
[----:B--2---:R-:W-:-:S05]  /*00b0*/  SHF.R.U32.HI R110, RZ, 0x5, R109 ;  /* 0x00000005ff6e7819 */ /* 0x004fca000001166d */
[----:B------:R-:W2:Y:S02]  /*00c0*/  SHFL.IDX PT, R0, R110, RZ, 0x1f ;  /* 0x00001fff6e007589 */ /* 0x000ea400000e0000 */
[----:B--2---:R-:W-:Y:S01]  /*00d0*/  R2UR UR10, R0 ;  /* 0x00000000000a72ca */ /* 0x004fe200000e0000 */
[----:B-1----:R-:W-:Y:S05]  /*00e0*/  BRA.U UP2, `(.L_x_0) ;  /* 0x00000001022c7547 */ /* 0x002fea000b800000 */
[----:B------:R-:W1:Y:S02]  /*00f0*/  LDCU.64 UR6, c[0x0][0x888] ;  /* 0x00011100ff0677ac */ /* 0x000e640008000a00 */
[----:B-1----:R-:W-:-:S04]  /*0100*/  UISETP.NE.U32.AND UP0, UPT, UR6, URZ, UPT ;  /* 0x000000ff0600728c */ /* 0x002fc8000bf05070 */
[----:B------:R-:W-:-:S09]  /*0110*/  UISETP.NE.AND.EX UP0, UPT, UR7, URZ, UPT, UP0 ;  /* 0x000000ff0700728c */ /* 0x000fd2000bf05300 */
[----:B------:R-:W-:Y:S05]  /*0120*/  BRA.U !UP0, `(.L_x_1) ;  /* 0x0000000108107547 */ /* 0x000fea000b800000 */
[----:B------:R-:W1:Y:S02]  /*0130*/  LDC.64 R2, c[0x0][0x888] ;  /* 0x00022200ff027b82 */ /* 0x000e640000000a00 */
[----:B-1----:R1:W5:Y:S01]  /*0140*/  LDG.E R63, desc[UR38][R2.64] ;  /* 0x00000026023f7981 */ /* 0x002362000c1e1900 */
[----:B------:R-:W-:Y:S01]  /*0150*/  HFMA2 R89, -RZ, RZ, 0, 5.9604644775390625e-08 ;  /* 0x00000001ff597431 */ /* 0x000fe200000001ff */
[----:B------:R-:W-:Y:S05]  /*0160*/  BRA `(.L_x_0) ;  /* 0x00000000000c7947 */ /* 0x000fea0003800000 */
.L_x_1:
[----:B------:R-:W1:Y:S01]  /*0170*/  LDCU UR6, c[0x0][0x880] ;  /* 0x00011000ff0677ac */ /* 0x000e620008000800 */
[----:B------:R-:W-:Y:S01]  /*0180*/  HFMA2 R89, -RZ, RZ, 0, 5.9604644775390625e-08 ;  /* 0x00000001ff597431 */ /* 0x000fe200000001ff */
[----:B-1----:R-:W-:-:S07]  /*0190*/  MOV R63, UR6 ;  /* 0x00000006003f7c02 */ /* 0x002fce0008000f00 */
.L_x_0:
[----:B------:R-:W2:Y:S02]  /*01a0*/  LDCU.64 UR6, c[0x0][0x8b0] ;  /* 0x00011600ff0677ac */ /* 0x000ea40008000a00 */
[----:B--2---:R-:W-:-:S04]  /*01b0*/  UISETP.NE.U32.AND UP0, UPT, UR6, URZ, UPT ;  /* 0x000000ff0600728c */ /* 0x004fc8000bf05070 */
[----:B------:R-:W-:-:S09]  /*01c0*/  UISETP.NE.AND.EX UP0, UPT, UR7, URZ, UPT, UP0 ;  /* 0x000000ff0700728c */ /* 0x000fd2000bf05300 */
[----:B------:R-:W-:Y:S05]  /*01d0*/  BRA.U UP0, `(.L_x_2) ;  /* 0x0000000100247547 */ /* 0x000fea000b800000 */
[----:B------:R-:W2:Y:S02]  /*01e0*/  LDCU.64 UR6, c[0x0][0x8a8] ;  /* 0x00011500ff0677ac */ /* 0x000ea40008000a00 */
[----:B--2---:R-:W-:-:S04]  /*01f0*/  UISETP.NE.U32.AND UP0, UPT, UR6, URZ, UPT ;  /* 0x000000ff0600728c */ /* 0x004fc8000bf05070 */
[----:B------:R-:W-:-:S09]  /*0200*/  UISETP.NE.AND.EX UP0, UPT, UR7, URZ, UPT, UP0 ;  /* 0x000000ff0700728c */ /* 0x000fd2000bf05300 */
[----:B------:R-:W-:Y:S05]  /*0210*/  BRA.U !UP0, `(.L_x_3) ;  /* 0x00000001080c7547 */ /* 0x000fea000b800000 */
[----:B------:R-:W2:Y:S02]  /*0220*/  LDC.64 R40, c[0x0][0x8a8] ;  /* 0x00022a00ff287b82 */ /* 0x000ea40000000a00 */
[----:B--2---:R2:W5:Y:S01]  /*0230*/  LDG.E R40, desc[UR38][R40.64] ;  /* 0x0000002628287981 */ /* 0x004562000c1e1900 */
[----:B------:R-:W-:Y:S05]  /*0240*/  BRA `(.L_x_2) ;  /* 0x0000000000087947 */ /* 0x000fea0003800000 */
.L_x_3:
[----:B------:R-:W2:Y:S02]  /*0250*/  LDCU UR6, c[0x0][0x8a0] ;  /* 0x00011400ff0677ac */ /* 0x000ea40008000800 */
[----:B--2---:R-:W-:Y:S02]  /*0260*/  MOV R40, UR6 ;  /* 0x0000000600287c02 */ /* 0x004fe40008000f00 */
.L_x_2:
[----:B------:R-:W-:Y:S01]  /*0270*/  IMAD.U32 R0, RZ, RZ, UR10 ;  /* 0x0000000aff007e24 */ /* 0x000fe2000f8e00ff */
[----:B------:R-:W-:Y:S04]  /*0280*/  BSSY.RECONVERGENT B0, `(.L_x_4) ;  /* 0x000000c000007945 */ /* 0x000fe80003800200 */
[C---:B------:R-:W-:Y:S02]  /*0290*/  ISETP.NE.OR P2, PT, R0.reuse, 0x1, !P0 ;  /* 0x000000010000780c */ /* 0x040fe40004745670 */
[----:B------:R-:W-:-:S11]  /*02a0*/  ISETP.NE.OR P1, PT, R0, 0x3, !P0 ;  /* 0x000000030000780c */ /* 0x000fd60004725670 */
[----:B------:R-:W-:Y:S05]  /*02b0*/  @P2 BRA `(.L_x_5) ;  /* 0x0000000000202947 */ /* 0x000fea0003800000 */
[----:B------:R-:W3:Y:S02]  /*02c0*/  LDCU.64 UR6, c[0x0][0x348] ;  /* 0x00006900ff0677ac */ /* 0x000ee40008000a00 */
[----:B---3--:R-:W-:Y:S02]  /*02d0*/  UIADD3 UR12, UP1, UPT, UR6, 0x80, URZ ;  /* 0x00000080060c7890 */ /* 0x008fe4000ff3e0ff */
[----:B------:R-:W-:Y:S02]  /*02e0*/  UIADD3 UR6, UP0, UPT, UR6, 0x180, URZ ;  /* 0x0000018006067890 */ /* 0x000fe4000ff1e0ff */
[----:B------:R-:W-:Y:S02]  /*02f0*/  UIADD3.X UR13, UPT, UPT, URZ, UR7, URZ, UP1, !UPT ;  /* 0x00000007ff0d7290 */ /* 0x000fe40008ffe4ff */
[----:B------:R-:W-:-:S07]  /*0300*/  UIADD3.X UR7, UPT, UPT, URZ, UR7, URZ, UP0, !UPT ;  /* 0x00000007ff077290 */ /* 0x000fce00087fe4ff */
[----:B------:R3:W-:Y:S02]  /*0310*/  UTMACCTL.PF [UR12] ;  /* 0x000000000c0079b9 */ /* 0x0007e40008040000 */
[----:B------:R3:W-:Y:S02]  /*0320*/  UTMACCTL.PF [UR6] ;  /* 0x00000000060079b9 */ /* 0x0007e40008040000 */
[----:B---3--:R-:W-:Y:S01]  /*0330*/  NOP ;  /* 0x0000000000007918 */ /* 0x008fe20000000000 */
.L_x_5:
[----:B------:R-:W-:Y:S05]  /*0340*/  BSYNC.RECONVERGENT B0 ;  /* 0x0000000000007941 */ /* 0x000fea0003800200 */
.L_x_4:
[----:B------:R-:W-:Y:S04]  /*0350*/  BSSY.RECONVERGENT B0, `(.L_x_6) ;  /* 0x000000a000007945 */ /* 0x000fe80003800200 */
        /* <DEDUP_REMOVED lines=9> */
.L_x_7:
[----:B------:R-:W-:Y:S05]  /*03f0*/  BSYNC.RECONVERGENT B0 ;  /* 0x0000000000007941 */ /* 0x000fea0003800200 */
.L_x_6:
[----:B------:R-:W3:Y:S01]  /*0400*/  LDCU.64 UR6, c[0x0][0x888] ;  /* 0x00011100ff0677ac */ /* 0x000ee20008000a00 */
[----:B------:R-:W-:Y:S02]  /*0410*/  UISETP.EQ.U32.AND UP1, UPT, UR8, URZ, UPT ;  /* 0x000000ff0800728c */ /* 0x000fe4000bf22070 */
[----:B------:R-:W-:Y:S02]  /*0420*/  UPLOP3.LUT UP5, UPT, UPT, UPT, UPT, 0x40, 0x4 ;  /* 0x000000000004789c */ /* 0x000fe40003fae870 */
[----:B---3--:R-:W-:-:S04]  /*0430*/  UISETP.NE.U32.AND UP0, UPT, UR6, URZ, UPT ;  /* 0x000000ff0600728c */ /* 0x008fc8000bf05070 */
[----:B------:R-:W-:-:S04]  /*0440*/  UISETP.NE.AND.EX UP0, UPT, UR7, URZ, UPT, UP0 ;  /* 0x000000ff0700728c */ /* 0x000fc8000bf05300 */
[----:B------:R-:W-:-:S04]  /*0450*/  UISETP.EQ.OR.EX UP3, UPT, UR9, URZ, !UP0, UP1 ;  /* 0x000000ff0900728c */ /* 0x000fc8000c762710 */
[----:B------:R-:W-:-:S05]  /*0460*/  UP2UR UR45, UPR, URZ, 0x8 ;  /* 0x00000008ff2d7883 */ /* 0x000fca0008000000 */
[----:B------:R-:W-:Y:S07]  /*0470*/  BRA.U !UP3, `(.L_x_8) ;  /* 0x000000010b147547 */ /* 0x000fee000b800000 */
[----:B------:R-:W-:Y:S01]  /*0480*/  PLOP3.LUT P2, PT, PT, PT, UP2, 0x80, 0x8 ;  /* 0x000000000008781c */ /* 0x000fe20003f4f028 */
[----:B------:R-:W-:-:S12]  /*0490*/  UPLOP3.LUT UP5, UPT, UPT, UPT, UP0, 0x40, 0x4 ;  /* 0x000000000004789c */ /* 0x000fd80003fae800 */
[----:B-----5:R-:W-:-:S13]  /*04a0*/  @!P2 FSETP.EQ.AND P1, PT, R63, RZ, PT ;  /* 0x000000ff3f00a20b */ /* 0x020fda0003f22000 */
[----:B------:R-:W-:Y:S01]  /*04b0*/  @!P2 VOTEU.ANY UP1, P1 ;  /* 0x0000000000ffa886 */ /* 0x000fe20000820100 */
[----:B------:R-:W-:-:S11]  /*04c0*/  @!UP2 UPLOP3.LUT UP5, UPT, UPT, UPT, UP1, 0x80, 0x8 ;  /* 0x000000000008a89c */ /* 0x000fd60003faf010 */
.L_x_8:
[----:B------:R-:W3:Y:S01]  /*04d0*/  SHFL.IDX PT, R0, R110, RZ, 0x1f ;  /* 0x00001fff6e007589 */ /* 0x000ee200000e0000 */
[----:B------:R-:W-:-:S04]  /*04e0*/  UISETP.NE.AND UP1, UPT, UR10, 0x2, UPT ;  /* 0x000000020a00788c */ /* 0x000fc8000bf25270 */
[----:B------:R-:W-:Y:S02]  /*04f0*/  UISETP.EQ.AND UP2, UPT, UR5, URZ, !UP1 ;  /* 0x000000ff0500728c */ /* 0x000fe4000cf42270 */
[----:B------:R-:W-:-:S04]  /*0500*/  USEL UR6, URZ, 0x1, UP1 ;  /* 0x00000001ff067887 */ /* 0x000fc80008800000 */
[----:B------:R-:W-:Y:S02]  /*0510*/  PLOP3.LUT P5, PT, P0, PT, UP2, 0x80, 0x8 ;  /* 0x000000000008781c */ /* 0x000fe400007af028 */
[----:B---3--:R-:W-:-:S13]  /*0520*/  ISETP.NE.AND P1, PT, R0, RZ, PT ;  /* 0x000000ff0000720c */ /* 0x008fda0003f25270 */
[----:B------:R-:W-:Y:S05]  /*0530*/  @P1 BRA `(.L_x_9) ;  /* 0x0000000000981947 */ /* 0x000fea0003800000 */
[----:B------:R-:W-:Y:S01]  /*0540*/  ELECT P1, URZ, PT ;  /* 0x0000000000ff782f */ /* 0x000fe20003820000 */
[----:B------:R-:W-:-:S12]  /*0550*/  BSSY.RECONVERGENT B0, `(.L_x_9) ;  /* 0x0000024000007945 */ /* 0x000fd80003800200 */
[----:B------:R-:W-:Y:S05]  /*0560*/  @!P1 BRA `(.L_x_10) ;  /* 0x0000000000889947 */ /* 0x000fea0003800000 */
[----:B------:R-:W-:Y:S01]  /*0570*/  UMOV UR8, 0x400 ;  /* 0x0000040000087882 */ /* 0x000fe20000000000 */
[----:B------:R-:W-:Y:S01]  /*0580*/  UMOV UR7, 0x1 ;  /* 0x0000000100077882 */ /* 0x000fe20000000000 */
[----:B------:R-:W-:Y:S02]  /*0590*/  ULEA UR8, UR37, UR8, 0x18 ;  /* 0x0000000825087291 */ /* 0x000fe4000f8ec0ff */
[----:B------:R-:W-:-:S04]  /*05a0*/  UIADD3 UR12, UPT, UPT, -UR7, 0x100000, URZ ;  /* 0x00100000070c7890 */ /* 0x000fc8000fffe1ff */
[----:B------:R-:W-:Y:S02]  /*05b0*/  USHF.L.U32 UR13, UR12, 0xb, URZ ;  /* 0x0000000b0c0d7899 */ /* 0x000fe400080006ff */
[----:B------:R-:W-:Y:S01]  /*05c0*/  USHF.L.U32 UR12, UR12, 0x1, URZ ;  /* 0x000000010c0c7899 */ /* 0x000fe200080006ff */
[----:B------:R-:W3:Y:S11]  /*05d0*/  FENCE.VIEW.ASYNC.S ;  /* 0x00000000000073c6 */ /* 0x000ef60000000000 */
[----:B---3--:R3:W4:Y:S01]  /*05e0*/  SYNCS.EXCH.64 URZ, [UR8], UR12 ;  /* 0x0000000c08ff75b2 */ /* 0x0087220008000100 */
[----:B------:R3:W1:Y:S01]  /*05f0*/  SYNCS.EXCH.64 URZ, [UR8+0x68], UR12 ;  /* 0x0000680c08ff75b2 */ /* 0x0006620008000100 */
        /* <DEDUP_REMOVED lines=23> */
[----:B------:R3:W1:Y:S02]  /*0770*/  SYNCS.EXCH.64 URZ, [UR8+0xc8], UR12 ;  /* 0x0000c80c08ff75b2 */ /* 0x0006640008000100 */
[----:B---34-:R-:W-:Y:S01]  /*0780*/  NOP ;  /* 0x0000000000007918 */ /* 0x018fe20000000000 */
.L_x_10:
[----:B------:R-:W-:Y:S05]  /*0790*/  BSYNC.RECONVERGENT B0 ;  /* 0x0000000000007941 */ /* 0x000fea0003800200 */
.L_x_9:
[----:B------:R-:W3:Y:S01]  /*07a0*/  SHFL.IDX PT, R0, R110, RZ, 0x1f ;  /* 0x00001fff6e007589 */ /* 0x000ee200000e0000 */
[----:B------:R-:W-:Y:S01]  /*07b0*/  NOP ;  /* 0x0000000000007918 */ /* 0x000fe20000000000 */
[----:B---3--:R-:W-:-:S13]  /*07c0*/  ISETP.NE.AND P1, PT, R0, 0x1, PT ;  /* 0x000000010000780c */ /* 0x008fda0003f25270 */
[----:B------:R-:W-:Y:S05]  /*07d0*/  @P1 BRA `(.L_x_11) ;  /* 0x0000000000541947 */ /* 0x000fea0003800000 */
[----:B------:R-:W-:Y:S01]  /*07e0*/  UMOV UR9, 0x400 ;  /* 0x0000040000097882 */ /* 0x000fe20000000000 */
[----:B------:R-:W-:Y:S01]  /*07f0*/  UMOV UR8, 0x20 ;  /* 0x0000002000087882 */ /* 0x000fe20000000000 */
[----:B------:R-:W-:Y:S01]  /*0800*/  UMOV UR7, 0x80 ;  /* 0x0000008000077882 */ /* 0x000fe20000000000 */
[----:B------:R-:W-:Y:S02]  /*0810*/  ULEA UR9, UR37, UR9, 0x18 ;  /* 0x0000000925097291 */ /* 0x000fe4000f8ec0ff */
[----:B------:R-:W-:-:S04]  /*0820*/  UIADD3 UR12, UPT, UPT, -UR8, 0x100000, URZ ;  /* 0x00100000080c7890 */ /* 0x000fc8000fffe1ff */
[----:B------:R-:W-:Y:S02]  /*0830*/  USHF.L.U32 UR13, UR12, 0xb, URZ ;  /* 0x0000000b0c0d7899 */ /* 0x000fe400080006ff */
[----:B------:R-:W-:Y:S02]  /*0840*/  USHF.L.U32 UR12, UR12, 0x1, URZ ;  /* 0x000000010c0c7899 */ /* 0x000fe400080006ff */
[----:B------:R-:W-:-:S04]  /*0850*/  UIADD3 UR14, UPT, UPT, -UR7, 0x100000, URZ ;  /* 0x00100000070e7890 */ /* 0x000fc8000fffe1ff */
[----:B------:R-:W-:Y:S02]  /*0860*/  USHF.L.U32 UR15, UR14, 0xb, URZ ;  /* 0x0000000b0e0f7899 */ /* 0x000fe400080006ff */
[----:B------:R-:W-:Y:S01]  /*0870*/  USHF.L.U32 UR14, UR14, 0x1, URZ ;  /* 0x000000010e0e7899 */ /* 0x000fe200080006ff */
[----:B------:R-:W-:Y:S01]  /*0880*/  ELECT P1, URZ, PT ;  /* 0x0000000000ff782f */ /* 0x000fe20003820000 */
[----:B------:R-:W3:Y:S02]  /*0890*/  FENCE.VIEW.ASYNC.S ;  /* 0x00000000000073c6 */ /* 0x000ee40000000000 */
[----:B---3--:R3:W4:Y:S08]  /*08a0*/  SYNCS.EXCH.64 URZ, [UR9+0xd0], UR12 ;  /* 0x0000d00c09ff75b2 */ /* 0x0087300008000100 */
[----:B------:R3:W1:Y:S01]  /*08b0*/  SYNCS.EXCH.64 URZ, [UR9+0xf0], UR14 ;  /* 0x0000f00e09ff75b2 */ /* 0x0006620008000100 */
[----:B------:R3:W1:Y:S01]  /*08c0*/  SYNCS.EXCH.64 URZ, [UR9+0xd8], UR12 ;  /* 0x0000d80c09ff75b2 */ /* 0x0006620008000100 */
[----:B------:R3:W1:Y:S01]  /*08d0*/  SYNCS.EXCH.64 URZ, [UR9+0xf8], UR14 ;  /* 0x0000f80e09ff75b2 */ /* 0x0006620008000100 */
[----:B------:R3:W1:Y:S01]  /*08e0*/  SYNCS.EXCH.64 URZ, [UR9+0xe0], UR12 ;  /* 0x0000e00c09ff75b2 */ /* 0x0006620008000100 */
[----:B------:R3:W1:Y:S01]  /*08f0*/  SYNCS.EXCH.64 URZ, [UR9+0x100], UR14 ;  /* 0x0001000e09ff75b2 */ /* 0x0006620008000100 */
[----:B------:R3:W1:Y:S01]  /*0900*/  SYNCS.EXCH.64 URZ, [UR9+0xe8], UR12 ;  /* 0x0000e80c09ff75b2 */ /* 0x0006620008000100 */
[----:B------:R3:W1:Y:S01]  /*0910*/  SYNCS.EXCH.64 URZ, [UR9+0x108], UR14 ;  /* 0x0001080e09ff75b2 */ /* 0x0006620008000100 */
[----:B------:R-:W-:Y:S01]  /*0920*/  NOP ;  /* 0x0000000000007918 */ /* 0x000fe20000000000 */
.L_x_11:
[----:B------:R-:W2:Y:S01]  /*0930*/  SHFL.IDX PT, R0, R110, RZ, 0x1f ;  /* 0x00001fff6e007589 */ /* 0x000ea200000e0000 */
[----:B------:R-:W-:Y:S01]  /*0940*/  NOP ;  /* 0x0000000000007918 */ /* 0x000fe20000000000 */
[----:B--2---:R-:W-:-:S13]  /*0950*/  ISETP.NE.AND P1, PT, R0, 0x3, PT ;  /* 0x000000030000780c */ /* 0x004fda0003f25270 */
[----:B------:R-:W-:Y:S05]  /*0960*/  @P1 BRA `(.L_x_12) ;  /* 0x00000000002c1947 */ /* 0x000fea0003800000 */
[----:B------:R-:W-:Y:S01]  /*0970*/  UMOV UR8, 0x400 ;  /* 0x0000040000087882 */ /* 0x000fe20000000000 */
[----:B------:R-:W-:Y:S01]  /*0980*/  UMOV UR7, 0x20 ;  /* 0x0000002000077882 */ /* 0x000fe20000000000 */
[----:B------:R-:W-:Y:S02]  /*0990*/  ULEA UR8, UR37, UR8, 0x18 ;  /* 0x0000000825087291 */ /* 0x000fe4000f8ec0ff */
[----:B---3--:R-:W-:-:S04]  /*09a0*/  UIADD3 UR12, UPT, UPT, -UR7, 0x100000, URZ ;  /* 0x00100000070c7890 */ /* 0x008fc8000fffe1ff */
[----:B------:R-:W-:Y:S02]  /*09b0*/  USHF.L.U32 UR13, UR12, 0xb, URZ ;  /* 0x0000000b0c0d7899 */ /* 0x000fe400080006ff */
[----:B------:R-:W-:Y:S01]  /*09c0*/  USHF.L.U32 UR12, UR12, 0x1, URZ ;  /* 0x000000010c0c7899 */ /* 0x000fe200080006ff */
[----:B------:R-:W-:Y:S01]  /*09d0*/  ELECT P1, URZ, PT ;  /* 0x0000000000ff782f */ /* 0x000fe20003820000 */
[----:B------:R-:W2:Y:S10]  /*09e0*/  FENCE.VIEW.ASYNC.S ;  /* 0x00000000000073c6 */ /* 0x000eb40000000000 */
[----:B--2---:R2:W3:Y:S01]  /*09f0*/  SYNCS.EXCH.64 URZ, [UR8+0x110], UR12 ;  /* 0x0001100c08ff75b2 */ /* 0x0044e20008000100 */
[----:B------:R2:W1:Y:S01]  /*0a00*/  SYNCS.EXCH.64 URZ, [UR8+0x118], UR12 ;  /* 0x0001180c08ff75b2 */ /* 0x0004620008000100 */
[----:B------:R-:W-:Y:S01]  /*0a10*/  NOP ;  /* 0x0000000000007918 */ /* 0x000fe20000000000 */
.L_x_12:
[----:B------:R-:W4:Y:S01]  /*0a20*/  SHFL.IDX PT, R0, R110, RZ, 0x1f ;  /* 0x00001fff6e007589 */ /* 0x000f2200000e0000 */
[----:B------:R-:W-:Y:S01]  /*0a30*/  NOP ;  /* 0x0000000000007918 */ /* 0x000fe20000000000 */
[----:B----4-:R-:W-:-:S13]  /*0a40*/  ISETP.NE.AND P1, PT, R0, 0x4, PT ;  /* 0x000000040000780c */ /* 0x010fda0003f25270 */
[----:B------:R-:W-:Y:S05]  /*0a50*/  @P1 BRA `(.L_x_13) ;  /* 0x0000000000481947 */ /* 0x000fea0003800000 */
[----:B---3--:R-:W-:Y:S01]  /*0a60*/  UMOV UR9, 0x1a0 ;  /* 0x000001a000097882 */ /* 0x008fe20000000000 */
[----:B--2---:R-:W-:Y:S01]  /*0a70*/  UMOV UR8, 0x400 ;  /* 0x0000040000087882 */ /* 0x004fe20000000000 */
[----:B------:R-:W-:Y:S01]  /*0a80*/  USEL UR9, UR9, 0x1e0, UP5 ;  /* 0x000001e009097887 */ /* 0x000fe2000a800000 */
        /* <DEDUP_REMOVED lines=9> */
[----:B------:R-:W2:Y:S02]  /*0b20*/  FENCE.VIEW.ASYNC.S ;  /* 0x00000000000073c6 */ /* 0x000ea40000000000 */
[----:B--2---:R4:W2:Y:S08]  /*0b30*/  SYNCS.EXCH.64 URZ, [UR8+0x120], UR12 ;  /* 0x0001200c08ff75b2 */ /* 0x0048b00008000100 */
[----:B------:R4:W3:Y:S01]  /*0b40*/  SYNCS.EXCH.64 URZ, [UR8+0x130], UR14 ;  /* 0x0001300e08ff75b2 */ /* 0x0008e20008000100 */
[----:B------:R4:W1:Y:S01]  /*0b50*/  SYNCS.EXCH.64 URZ, [UR8+0x128], UR12 ;  /* 0x0001280c08ff75b2 */ /* 0x0008620008000100 */
[----:B------:R4:W1:Y:S02]  /*0b60*/  SYNCS.EXCH.64 URZ, [UR8+0x138], UR14 ;  /* 0x0001380e08ff75b2 */ /* 0x0008640008000100 */
[----:B----4-:R-:W-:Y:S01]  /*0b70*/  NOP ;  /* 0x0000000000007918 */ /* 0x010fe20000000000 */
.L_x_13:
[----:B------:R-:W4:Y:S01]  /*0b80*/  SHFL.IDX PT, R0, R110, RZ, 0x1f ;  /* 0x00001fff6e007589 */ /* 0x000f2200000e0000 */
[----:B------:R-:W-:Y:S01]  /*0b90*/  NOP ;  /* 0x0000000000007918 */ /* 0x000fe20000000000 */
[----:B----4-:R-:W-:-:S13]  /*0ba0*/  ISETP.NE.AND P1, PT, R0, 0x5, PT ;  /* 0x000000050000780c */ /* 0x010fda0003f25270 */
[----:B------:R-:W-:Y:S05]  /*0bb0*/  @P1 BRA `(.L_x_14) ;  /* 0x0000000000541947 */ /* 0x000fea0003800000 */
[----:B---3--:R-:W-:Y:S01]  /*0bc0*/  UMOV UR9, 0x400 ;  /* 0x0000040000097882 */ /* 0x008fe20000000000 */
[----:B--2---:R-:W-:Y:S01]  /*0bd0*/  UMOV UR8, 0x1 ;  /* 0x0000000100087882 */ /* 0x004fe20000000000 */
        /* <DEDUP_REMOVED lines=13> */
[----:B------:R4:W1:Y:S01]  /*0cb0*/  SYNCS.EXCH.64 URZ, [UR9+0x168], UR14 ;  /* 0x0001680e09ff75b2 */ /* 0x0008620008000100 */
[----:B------:R4:W1:Y:S01]  /*0cc0*/  SYNCS.EXCH.64 URZ, [UR9+0x150], UR12 ;  /* 0x0001500c09ff75b2 */ /* 0x0008620008000100 */
[----:B------:R4:W1:Y:S01]  /*0cd0*/  SYNCS.EXCH.64 URZ, [UR9+0x170], UR14 ;  /* 0x0001700e09ff75b2 */ /* 0x0008620008000100 */
[----:B------:R4:W1:Y:S01]  /*0ce0*/  SYNCS.EXCH.64 URZ, [UR9+0x158], UR12 ;  /* 0x0001580c09ff75b2 */ /* 0x0008620008000100 */
[----:B------:R4:W1:Y:S02]  /*0cf0*/  SYNCS.EXCH.64 URZ, [UR9+0x178], UR14 ;  /* 0x0001780e09ff75b2 */ /* 0x0008640008000100 */
[----:B----4-:R-:W-:Y:S01]  /*0d00*/  NOP ;  /* 0x0000000000007918 */ /* 0x010fe20000000000 */
.L_x_14:
[----:B------:R-:W4:Y:S01]  /*0d10*/  SHFL.IDX PT, R0, R110, RZ, 0x1f ;  /* 0x00001fff6e007589 */ /* 0x000f2200000e0000 */
[----:B------:R-:W-:Y:S01]  /*0d20*/  ISETP.NE.OR P0, PT, RZ, UR10, !P0 ;  /* 0x0000000aff007c0c */ /* 0x000fe2000c705670 */
[----:B------:R-:W-:Y:S01]  /*0d30*/  NOP ;  /* 0x0000000000007918 */ /* 0x000fe20000000000 */
[----:B----4-:R-:W-:-:S13]  /*0d40*/  ISETP.NE.AND P1, PT, R0, 0x3, PT ;  /* 0x000000030000780c */ /* 0x010fda0003f25270 */
[----:B------:R-:W-:Y:S05]  /*0d50*/  @P1 BRA `(.L_x_15) ;  /* 0x0000000000341947 */ /* 0x000fea0003800000 */
[----:B--2---:R-:W-:Y:S01]  /*0d60*/  UMOV UR8, 0x400 ;  /* 0x0000040000087882 */ /* 0x004fe20000000000 */
[----:B------:R-:W-:Y:S01]  /*0d70*/  UMOV UR7, 0x20 ;  /* 0x0000002000077882 */ /* 0x000fe20000000000 */
[----:B------:R-:W-:Y:S02]  /*0d80*/  ULEA UR8, UR37, UR8, 0x18 ;  /* 0x0000000825087291 */ /* 0x000fe4000f8ec0ff */
[----:B---3--:R-:W-:-:S04]  /*0d90*/  UIADD3 UR12, UPT, UPT, -UR7, 0x100000, URZ ;  /* 0x00100000070c7890 */ /* 0x008fc8000fffe1ff */
[----:B------:R-:W-:Y:S02]  /*0da0*/  USHF.L.U32 UR13, UR12, 0xb, URZ ;  /* 0x0000000b0c0d7899 */ /* 0x000fe400080006ff */
[----:B------:R-:W-:Y:S01]  /*0db0*/  USHF.L.U32 UR12, UR12, 0x1, URZ ;  /* 0x000000010c0c7899 */ /* 0x000fe200080006ff */
[----:B------:R-:W-:Y:S01]  /*0dc0*/  ELECT P1, URZ, PT ;  /* 0x0000000000ff782f */ /* 0x000fe20003820000 */
[----:B------:R-:W2:Y:S10]  /*0dd0*/  FENCE.VIEW.ASYNC.S ;  /* 0x00000000000073c6 */ /* 0x000eb40000000000 */
[----:B--2---:R4:W2:Y:S01]  /*0de0*/  SYNCS.EXCH.64 URZ, [UR8+0x180], UR12 ;  /* 0x0001800c08ff75b2 */ /* 0x0048a20008000100 */
[----:B------:R4:W3:Y:S01]  /*0df0*/  SYNCS.EXCH.64 URZ, [UR8+0x190], UR12 ;  /* 0x0001900c08ff75b2 */ /* 0x0008e20008000100 */
[----:B------:R4:W1:Y:S01]  /*0e00*/  SYNCS.EXCH.64 URZ, [UR8+0x188], UR12 ;  /* 0x0001880c08ff75b2 */ /* 0x0008620008000100 */
[----:B------:R4:W1:Y:S02]  /*0e10*/  SYNCS.EXCH.64 URZ, [UR8+0x198], UR12 ;  /* 0x0001980c08ff75b2 */ /* 0x0008640008000100 */
[----:B----4-:R-:W-:Y:S01]  /*0e20*/  NOP ;  /* 0x0000000000007918 */ /* 0x010fe20000000000 */
.L_x_15:
[----:B------:R-:W-:Y:S01]  /*0e30*/  VOTEU.ALL UP1, P0 ;  /* 0x0000000000ff7886 */ /* 0x000fe20000020000 */
[----:B--2---:R-:W2:Y:S01]  /*0e40*/  LDCU UR8, c[0x0][0x36c] ;  /* 0x00006d80ff0877ac */ /* 0x004ea20008000800 */
[----:B------:R-:W-:Y:S01]  /*0e50*/  NOP ;  /* 0x0000000000007918 */ /* 0x000fe20000000000 */
[----:B------:R-:W-:Y:S01]  /*0e60*/  LOP3.LUT R10, R109, 0x1f, RZ, 0xc0, !PT ;  /* 0x0000001f6d0a7812 */ /* 0x000fe200078ec0ff */
[----:B---3--:R-:W-:Y:S01]  /*0e70*/  UMOV UR12, 0x20 ;  /* 0x00000020000c7882 */ /* 0x008fe20000000000 */
[----:B------:R-:W-:Y:S01]  /*0e80*/  @!UP1 UMOV UR7, 0x400 ;  /* 0x0000040000079882 */ /* 0x000fe20000000000 */
[----:B------:R-:W-:-:S04]  /*0e90*/  @!UP1 UIADD3 UR12, UPT, UPT, -UR12, 0x100000, URZ ;  /* 0x001000000c0c9890 */ /* 0x000fc8000fffe1ff */
[----:B------:R-:W-:Y:S02]  /*0ea0*/  @!UP1 USHF.L.U32 UR13, UR12, 0xb, URZ ;  /* 0x0000000b0c0d9899 */ /* 0x000fe400080006ff */
[----:B------:R-:W-:Y:S02]  /*0eb0*/  @!UP1 USHF.L.U32 UR12, UR12, 0x1, URZ ;  /* 0x000000010c0c9899 */ /* 0x000fe400080006ff */
[----:B------:R-:W-:Y:S01]  /*0ec0*/  @!UP1 ULEA UR7, UR37, UR7, 0x18 ;  /* 0x0000000725079291 */ /* 0x000fe2000f8ec0ff */
[----:B------:R-:W-:Y:S01]  /*0ed0*/  VOTEU.ALL UP1, P0 ;  /* 0x0000000000ff7886 */ /* 0x000fe20000020000 */
[----:B------:R-:W-:Y:S01]  /*0ee0*/  UISETP.NE.AND UP4, UPT, UR10, URZ, UPT ;  /* 0x000000ff0a00728c */ /* 0x000fe2000bf85270 */
[----:B------:R-:W3:Y:S09]  /*0ef0*/  FENCE.VIEW.ASYNC.S ;  /* 0x00000000000073c6 */ /* 0x000ef20000000000 */
[----:B---3--:R3:W4:Y:S01]  /*0f00*/  @!UP1 SYNCS.EXCH.64 URZ, [UR7+0x1a0], UR12 ;  /* 0x0001a00c07ff95b2 */ /* 0x0087220008000100 */
[----:B--2---:R-:W-:-:S09]  /*0f10*/  UISETP.EQ.U32.AND UP1, UPT, UR8, 0x1, UPT ;  /* 0x000000010800788c */ /* 0x004fd2000bf22070 */
[----:B------:R-:W-:Y:S05]  /*0f20*/  BRA.U !UP1, `(.L_x_16) ;  /* 0x0000000109087547 */ /* 0x000fea000b800000 */
[----:B-1--4-:R-:W-:Y:S01]  /*0f30*/  UCGABAR_ARV ;  /* 0x00000000000079c7 */ /* 0x012fe20008000000 */
[----:B------:R-:W-:Y:S05]  /*0f40*/  BRA `(.L_x_17) ;  /* 0x0000000000047947 */ /* 0x000fea0003800000 */
.L_x_16:
[----:B-1--4-:R-:W-:Y:S01]  /*0f50*/  NOP ;  /* 0x0000000000007918 */ /* 0x012fe20000000000 */
.L_x_17:
[----:B------:R-:W1:Y:S01]  /*0f60*/  S2R R18, SR_CTAID.Y ;  /* 0x0000000000127919 */ /* 0x000e620000002600 */
[----:B------:R-:W-:-:S05]  /*0f70*/  CS2R.32 R88, SR_CgaSize ;  /* 0x0000000000587805 */ /* 0x000fca0000008a00 */
[----:B------:R-:W-:-:S05]  /*0f80*/  IMAD R88, R88, -0xa0, RZ ;  /* 0xffffff6058587824 */ /* 0x000fca00078e02ff */
[----:B---3--:R-:W-:-:S14]  /*0f90*/  R2UR UR7, R88 ;  /* 0x00000000580772ca */ /* 0x008fdc00000e0000 */
[----:B------:R-:W2:Y:S01]  /*0fa0*/  LDCU UR7, c[0x0][UR7+0x2b4] ;  /* 0x00005680070777ac */ /* 0x000ea20008000800 */
[----:B------:R-:W-:-:S05]  /*0fb0*/  CS2R.32 R0, SR_CgaSize ;  /* 0x0000000000007805 */ /* 0x000fca0000008a00 */
[----:B------:R-:W-:-:S06]  /*0fc0*/  IMAD R0, R0, -0xa0, RZ ;  /* 0xffffff6000007824 */ /* 0x000fcc00078e02ff */
[----:B------:R-:W3:Y:S01]  /*0fd0*/  LDC R0, c[0x0][R0+0x2a4] ;  /* 0x0000a90000007b82 */ /* 0x000ee20000000800 */
[----:B------:R-:W-:Y:S01]  /*0fe0*/  PRMT R8, RZ, 0x7610, R8 ;  /* 0x00007610ff087816 */ /* 0x000fe20000000008 */
[----:B------:R-:W4:Y:S01]  /*0ff0*/  S2R R11, SR_CTAID.X ;  /* 0x00000000000b7919 */ /* 0x000f220000002500 */
[----:B------:R-:W-:-:S05]  /*1000*/  CS2R.32 R88, SR_CgaSize ;  /* 0x0000000000587805 */ /* 0x000fca0000008a00 */
[----:B------:R-:W-:-:S05]  /*1010*/  IMAD R88, R88, -0xa0, RZ ;  /* 0xffffff6058587824 */ /* 0x000fca00078e02ff */
[----:B------:R-:W-:-:S14]  /*1020*/  R2UR UR8, R88 ;  /* 0x00000000580872ca */ /* 0x000fdc00000e0000 */
[----:B------:R-:W3:Y:S01]  /*1030*/  LDCU UR8, c[0x0][UR8+0x2b0] ;  /* 0x00005600080877ac */ /* 0x000ee20008000800 */
[----:B------:R-:W-:Y:S01]  /*1040*/  UISETP.NE.AND UP2, UPT, UR10, 0x2, UPT ;  /* 0x000000020a00788c */ /* 0x000fe2000bf45270 */
[----:B------:R-:W2:Y:S01]  /*1050*/  LDC R9, c[0x0][0xb24] ;  /* 0x0002c900ff097b82 */ /* 0x000ea20000000800 */
[----:B------:R-:W-:-:S05]  /*1060*/  CS2R.32 R2, SR_CgaSize ;  /* 0x0000000000027805 */ /* 0x000fca0000008a00 */
[----:B------:R-:W-:-:S06]  /*1070*/  IMAD R2, R2, -0xa0, RZ ;  /* 0xffffff6002027824 */ /* 0x000fcc00078e02ff */
[----:B------:R-:W3:Y:S08]  /*1080*/  LDC R2, c[0x0][R2+0x2a0] ;  /* 0x0000a80002027b82 */ /* 0x000ef00000000800 */
[----:B------:R-:W3:Y:S01]  /*1090*/  LDC R34, c[0x0][0xb24] ;  /* 0x0002c900ff227b82 */ /* 0x000ee20000000800 */
[----:B-1----:R-:W-:-:S07]  /*10a0*/  I2FP.F32.U32 R3, R18 ;  /* 0x0000001200037245 */ /* 0x002fce0000201000 */
[----:B------:R-:W1:Y:S01]  /*10b0*/  S2UR UR36, SR_CTAID.Z ;  /* 0x00000000002479c3 */ /* 0x000e620000002700 */
[----:B--2---:R-:W-:Y:S01]  /*10c0*/  ISETP.GE.AND P0, PT, R9, 0x1, PT ;  /* 0x000000010900780c */ /* 0x004fe20003f06270 */
[----:B----4-:R-:W-:Y:S01]  /*10d0*/  IMAD.MOV.U32 R19, RZ, RZ, R11 ;  /* 0x000000ffff137224 */ /* 0x010fe200078e000b */
[----:B------:R-:W-:Y:S01]  /*10e0*/  I2FP.F32.U32 R4, R11 ;  /* 0x0000000b00047245 */ /* 0x000fe20000201000 */
[----:B------:R-:W-:Y:S01]  /*10f0*/  FMUL R3, R3, UR7 ;  /* 0x0000000703037c20 */ /* 0x000fe20008400000 */
[----:B------:R-:W2:Y:S03]  /*1100*/  LDCU UR7, c[0x0][0xb30] ;  /* 0x00016600ff0777ac */ /* 0x000ea60008000800 */
[----:B---3--:R-:W-:Y:S01]  /*1110*/  FMUL R4, R4, UR8 ;  /* 0x0000000804047c20 */ /* 0x008fe20008400000 */
[----:B------:R-:W3:Y:S08]  /*1120*/  F2I.U32.TRUNC.NTZ R79, R3 ;  /* 0x00000003004f7305 */ /* 0x000ef0000020f000 */
[----:B------:R-:W4:Y:S01]  /*1130*/  F2I.U32.TRUNC.NTZ R88, R4 ;  /* 0x0000000400587305 */ /* 0x000f22000020f000 */
[----:B--2---:R-:W-:Y:S01]  /*1140*/  UISETP.NE.AND UP3, UPT, UR7, 0x1, UPT ;  /* 0x000000010700788c */ /* 0x004fe2000bf65270 */
[----:B---3--:R-:W-:-:S05]  /*1150*/  IADD3 R79, PT, PT, -R79, RZ, RZ ;  /* 0x000000ff4f4f7210 */ /* 0x008fca0007ffe1ff */
[----:B------:R-:W-:Y:S01]  /*1160*/  IMAD R79, R0, R79, R18 ;  /* 0x0000004f004f7224 */ /* 0x000fe200078e0212 */
[----:B------:R-:W-:Y:S01]  /*1170*/  PRMT R0, RZ, 0x7610, R0 ;  /* 0x00007610ff007816 */ /* 0x000fe20000000000 */
[----:B----4-:R-:W-:-:S04]  /*1180*/  IMAD.MOV R88, RZ, RZ, -R88 ;  /* 0x000000ffff587224 */ /* 0x010fc800078e0a58 */
[----:B------:R-:W-:Y:S01]  /*1190*/  IMAD R88, R2, R88, R11 ;  /* 0x0000005802587224 */ /* 0x000fe200078e020b */
[----:B-1----:R-:W-:Y:S06]  /*11a0*/  BRA.U UP4, `(.L_x_18) ;  /* 0x0000000104247547 */ /* 0x002fec000b800000 */
[----:B------:R-:W-:Y:S01]  /*11b0*/  ISETP.NE.AND P1, PT, R79, RZ, PT ;  /* 0x000000ff4f00720c */ /* 0x000fe20003f25270 */
[----:B------:R-:W-:Y:S01]  /*11c0*/  IMAD.MOV.U32 R0, RZ, RZ, 0x3 ;  /* 0x00000003ff007424 */ /* 0x000fe200078e00ff */
[C---:B------:R-:W-:Y:S02]  /*11d0*/  LOP3.LUT R3, R88.reuse, 0xfffffffe, RZ, 0xc0, !PT ;  /* 0xfffffffe58037812 */ /* 0x040fe400078ec0ff */
[----:B------:R-:W-:Y:S02]  /*11e0*/  ISETP.LT.U32.OR P1, PT, R88, 0x2, !P1 ;  /* 0x000000025800780c */ /* 0x000fe40004f21470 */
[----:B------:R-:W-:Y:S02]  /*11f0*/  SHF.L.U32 R0, R0, R3, RZ ;  /* 0x0000000300007219 */ /* 0x000fe400000006ff */
[----:B------:R-:W-:Y:S02]  /*1200*/  SEL R5, RZ, 0x1, !P1 ;  /* 0x00000001ff057807 */ /* 0x000fe40004800000 */
[----:B------:R-:W-:-:S05]  /*1210*/  SEL R2, RZ, 0x2, !P1 ;  /* 0x00000002ff027807 */ /* 0x000fca0004800000 */
[----:B------:R-:W-:-:S05]  /*1220*/  IMAD.IADD R2, R5, 0x1, R2 ;  /* 0x0000000105027824 */ /* 0x000fca00078e0202 */
[----:B------:R-:W-:Y:S02]  /*1230*/  PRMT R8, R2, 0x7610, R8 ;  /* 0x0000761002087816 */ /* 0x000fe40000000008 */
.L_x_18:
[----:B------:R-:W-:Y:S05]  /*1240*/  @!P0 BRA `(.L_x_19) ;  /* 0x0000000000b88947 */ /* 0x000fea0003800000 */
[----:B------:R-:W1:Y:S01]  /*1250*/  LDC.64 R4, c[0x0][0xb18] ;  /* 0x0002c600ff047b82 */ /* 0x000e620000000a00 */
[----:B------:R-:W-:-:S07]  /*1260*/  ISETP.NE.AND P0, PT, R9, 0x1, PT ;  /* 0x000000010900780c */ /* 0x000fce0003f05270 */
[----:B------:R-:W2:Y:S08]  /*1270*/  LDC R14, c[0x0][0xb0c] ;  /* 0x0002c300ff0e7b82 */ /* 0x000eb00000000800 */
[----:B------:R-:W3:Y:S08]  /*1280*/  LDC R13, c[0x0][0x370] ;  /* 0x0000dc00ff0d7b82 */ /* 0x000ef00000000800 */
[----:B------:R-:W4:Y:S01]  /*1290*/  LDC R16, c[0x0][0x374] ;  /* 0x0000dd00ff107b82 */ /* 0x000f220000000800 */
[----:B-1----:R-:W-:-:S07]  /*12a0*/  ISETP.NE.AND P1, PT, R4, 0x1, PT ;  /* 0x000000010400780c */ /* 0x002fce0003f25270 */
[----:B------:R-:W3:Y:S01]  /*12b0*/  LDC.64 R6, c[0x0][0xb10] ;  /* 0x0002c400ff067b82 */ /* 0x000ee20000000a00 */
[----:B--2---:R-:W-:-:S07]  /*12c0*/  ISETP.NE.AND P2, PT, R14, 0x1, PT ;  /* 0x000000010e00780c */ /* 0x004fce0003f45270 */
[----:B------:R-:W1:Y:S08]  /*12d0*/  LDC R12, c[0x0][0xb20] ;  /* 0x0002c800ff0c7b82 */ /* 0x000e700000000800 */
[----:B------:R-:W2:Y:S01]  /*12e0*/  LDC.64 R2, c[0x0][0xb28] ;  /* 0x0002ca00ff027b82 */ /* 0x000ea20000000a00 */
[----:B----4-:R-:W-:-:S04]  /*12f0*/  IMAD.HI.U32 R15, R16, R5, RZ ;  /* 0x00000005100f7227 */ /* 0x010fc800078e00ff */
[----:B------:R-:W-:-:S04]  /*1300*/  IMAD.HI.U32 R5, R18, R5, RZ ;  /* 0x0000000512057227 */ /* 0x000fc800078e00ff */
[----:B---3--:R-:W-:-:S04]  /*1310*/  IMAD.HI.U32 R20, R13, R6, RZ ;  /* 0x000000060d147227 */ /* 0x008fc800078e00ff */
[C---:B------:R-:W-:Y:S01]  /*1320*/  IMAD.HI.U32 R22, R11.reuse, R6, RZ ;  /* 0x000000060b167227 */ /* 0x040fe200078e00ff */
[-C--:B------:R-:W-:Y:S02]  /*1330*/  @P2 SHF.R.U32.HI R13, RZ, R7.reuse, R20 ;  /* 0x00000007ff0d2219 */ /* 0x080fe40000011614 */
[-C--:B-1----:R-:W-:Y:S02]  /*1340*/  @P1 SHF.R.U32.HI R16, RZ, R12.reuse, R15 ;  /* 0x0000000cff101219 */ /* 0x082fe4000001160f */
[----:B------:R-:W-:Y:S02]  /*1350*/  SHF.R.U32.HI R5, RZ, R12, R5 ;  /* 0x0000000cff057219 */ /* 0x000fe40000011605 */
[----:B------:R-:W-:Y:S02]  /*1360*/  SHF.R.U32.HI R22, RZ, R7, R22 ;  /* 0x00000007ff167219 */ /* 0x000fe40000011616 */
[----:B------:R-:W-:Y:S01]  /*1370*/  SEL R5, R18, R5, !P1 ;  /* 0x0000000512057207 */ /* 0x000fe20004800000 */
[----:B--2---:R-:W-:Y:S01]  /*1380*/  IMAD.HI.U32 R20, R16, R2, RZ ;  /* 0x0000000210147227 */ /* 0x004fe200078e00ff */
[----:B------:R-:W-:-:S02]  /*1390*/  SEL R19, R11, R22, !P2 ;  /* 0x000000160b137207 */ /* 0x000fc40005000000 */
[----:B------:R-:W-:Y:S01]  /*13a0*/  IADD3 R7, PT, PT, -R5, RZ, RZ ;  /* 0x000000ff05077210 */ /* 0x000fe20007ffe1ff */
[----:B------:R-:W-:Y:S01]  /*13b0*/  IMAD.HI.U32 R6, R13, R2, RZ ;  /* 0x000000020d067227 */ /* 0x000fe200078e00ff */
[----:B------:R-:W-:-:S03]  /*13c0*/  @P0 SHF.R.U32.HI R16, RZ, R3, R20 ;  /* 0x00000003ff100219 */ /* 0x000fc60000011614 */
[----:B------:R-:W-:Y:S01]  /*13d0*/  IMAD R7, R4, R7, R18 ;  /* 0x0000000704077224 */ /* 0x000fe200078e0212 */
[----:B------:R-:W-:Y:S01]  /*13e0*/  @P0 SHF.R.U32.HI R13, RZ, R3, R6 ;  /* 0x00000003ff0d0219 */ /* 0x000fe20000011606 */
[----:B------:R-:W-:-:S04]  /*13f0*/  IMAD R16, R16, R9, RZ ;  /* 0x0000000910107224 */ /* 0x000fc800078e02ff */
[----:B------:R-:W-:Y:S01]  /*1400*/  IMAD R6, R13, R9, RZ ;  /* 0x000000090d067224 */ /* 0x000fe200078e02ff */
[----:B------:R-:W-:-:S04]  /*1410*/  ISETP.GE.AND P1, PT, R5, R16, PT ;  /* 0x000000100500720c */ /* 0x000fc80003f26270 */
[----:B------:R-:W-:Y:S01]  /*1420*/  ISETP.GE.OR P1, PT, R19, R6, P1 ;  /* 0x000000061300720c */ /* 0x000fe20000f26670 */
[----:B------:R-:W-:-:S05]  /*1430*/  IMAD.HI.U32 R6, R5, R2, RZ ;  /* 0x0000000205067227 */ /* 0x000fca00078e00ff */
[----:B------:R-:W-:-:S04]  /*1440*/  SHF.R.U32.HI R6, RZ, R3, R6 ;  /* 0x00000003ff067219 */ /* 0x000fc80000011606 */
[----:B------:R-:W-:-:S03]  /*1450*/  SEL R6, R5, R6, !P0 ;  /* 0x0000000605067207 */ /* 0x000fc60004000000 */
[----:B------:R-:W-:Y:S01]  /*1460*/  @!P1 IMAD.HI.U32 R12, R19, R2, RZ ;  /* 0x00000002130c9227 */ /* 0x000fe200078e00ff */
[----:B------:R-:W-:-:S04]  /*1470*/  IADD3 R2, PT, PT, -R6, RZ, RZ ;  /* 0x000000ff06027210 */ /* 0x000fc80007ffe1ff */
[----:B------:R-:W-:Y:S01]  /*1480*/  @!P1 SHF.R.U32.HI R12, RZ, R3, R12 ;  /* 0x00000003ff0c9219 */ /* 0x000fe2000001160c */
[----:B------:R-:W-:-:S03]  /*1490*/  IMAD R2, R9, R2, R5 ;  /* 0x0000000209027224 */ /* 0x000fc600078e0205 */
[----:B------:R-:W-:-:S05]  /*14a0*/  @!P1 SEL R3, R19, R12, !P0 ;  /* 0x0000000c13039207 */ /* 0x000fca0004000000 */
[--C-:B------:R-:W-:Y:S02]  /*14b0*/  @!P1 IMAD.IADD R6, R6, 0x1, -R3.reuse ;  /* 0x0000000106069824 */ /* 0x100fe400078e0a03 */
[----:B------:R-:W-:Y:S01]  /*14c0*/  @!P1 IMAD R3, R2, R13, R3 ;  /* 0x0000000d02039224 */ /* 0x000fe200078e0203 */
[----:B------:R-:W-:Y:S01]  /*14d0*/  IADD3 R2, PT, PT, -R19, RZ, RZ ;  /* 0x000000ff13027210 */ /* 0x000fe20007ffe1ff */
[----:B------:R-:W-:Y:S02]  /*14e0*/  @!P1 IMAD R5, R6, R9, R19 ;  /* 0x0000000906059224 */ /* 0x000fe400078e0213 */
[----:B------:R-:W-:Y:S02]  /*14f0*/  @!P1 IMAD.MOV.U32 R19, RZ, RZ, R3 ;  /* 0x000000ffff139224 */ /* 0x000fe400078e0003 */
[----:B------:R-:W-:Y:S02]  /*1500*/  IMAD R2, R14, R2, R11 ;  /* 0x000000020e027224 */ /* 0x000fe400078e020b */
[----:B------:R-:W-:-:S02]  /*1510*/  IMAD R18, R5, R4, R7 ;  /* 0x0000000405127224 */ /* 0x000fc400078e0207 */
[----:B------:R-:W-:Y:S02]  /*1520*/  IMAD R19, R19, R14, R2 ;  /* 0x0000000e13137224 */ /* 0x000fe400078e0202 */
.L_x_19:
[----:B------:R-:W-:Y:S05]  /*1530*/  BRA.U UP3, `(.L_x_20) ;  /* 0x0000000103407547 */ /* 0x000fea000b800000 */
[----:B------:R-:W1:Y:S08]  /*1540*/  LDC.64 R4, c[0x0][0xb10] ;  /* 0x0002c400ff047b82 */ /* 0x000e700000000a00 */
[----:B------:R-:W2:Y:S08]  /*1550*/  LDC.64 R2, c[0x0][0xb18] ;  /* 0x0002c600ff027b82 */ /* 0x000eb00000000a00 */
[----:B------:R-:W3:Y:S08]  /*1560*/  LDC R6, c[0x0][0xb20] ;  /* 0x0002c800ff067b82 */ /* 0x000ef00000000800 */
[----:B------:R-:W4:Y:S01]  /*1570*/  LDC R12, c[0x0][0xb0c] ;  /* 0x0002c300ff0c7b82 */ /* 0x000f220000000800 */
[----:B-1----:R-:W-:-:S05]  /*1580*/  IMAD.HI.U32 R4, R19, R4, RZ ;  /* 0x0000000413047227 */ /* 0x002fca00078e00ff */
[----:B------:R-:W-:Y:S01]  /*1590*/  SHF.R.U32.HI R4, RZ, R5, R4 ;  /* 0x00000005ff047219 */ /* 0x000fe20000011604 */
[----:B--2---:R-:W-:Y:S01]  /*15a0*/  IMAD.HI.U32 R3, R18, R3, RZ ;  /* 0x0000000312037227 */ /* 0x004fe200078e00ff */
[----:B------:R-:W-:-:S04]  /*15b0*/  ISETP.NE.AND P0, PT, R2, 0x1, PT ;  /* 0x000000010200780c */ /* 0x000fc80003f05270 */
[----:B---3--:R-:W-:-:S04]  /*15c0*/  SHF.R.U32.HI R3, RZ, R6, R3 ;  /* 0x00000006ff037219 */ /* 0x008fc80000011603 */
[----:B------:R-:W-:Y:S02]  /*15d0*/  SEL R3, R18, R3, !P0 ;  /* 0x0000000312037207 */ /* 0x000fe40004000000 */
[----:B----4-:R-:W-:-:S04]  /*15e0*/  ISETP.NE.AND P1, PT, R12, 0x1, PT ;  /* 0x000000010c00780c */ /* 0x010fc80003f25270 */
[----:B------:R-:W-:-:S05]  /*15f0*/  SEL R6, R19, R4, !P1 ;  /* 0x0000000413067207 */ /* 0x000fca0004800000 */
[----:B------:R-:W-:Y:S02]  /*1600*/  IMAD.IADD R4, R3, 0x1, -R6 ;  /* 0x0000000103047824 */ /* 0x000fe400078e0a06 */
[----:B------:R-:W-:Y:S02]  /*1610*/  IMAD.IADD R3, R6, 0x1, -R3 ;  /* 0x0000000106037824 */ /* 0x000fe400078e0a03 */
[----:B------:R-:W-:Y:S02]  /*1620*/  IMAD R19, R4, R12, R19 ;  /* 0x0000000c04137224 */ /* 0x000fe400078e0213 */
[----:B------:R-:W-:Y:S02]  /*1630*/  IMAD R18, R3, R2, R18 ;  /* 0x0000000203127224 */ /* 0x000fe400078e0212 */
.L_x_20:
[----:B------:R-:W-:Y:S05]  /*1640*/  BRA.U !UP1, `(.L_x_21) ;  /* 0x00000001090c7547 */ /* 0x000fea000b800000 */
[----:B------:R-:W-:Y:S01]  /*1650*/  UCGABAR_WAIT ;  /* 0x0000000000007dc7 */ /* 0x000fe20008000000 */
[----:B------:R-:W-:Y:S01]  /*1660*/  CCTL.IVALL ;  /* 0x00000000ff00798f */ /* 0x000fe20002000000 */
[----:B------:R-:W-:Y:S05]  /*1670*/  BRA `(.L_x_22) ;  /* 0x0000000000047947 */ /* 0x000fea0003800000 */
.L_x_21:
[----:B------:R-:W-:Y:S06]  /*1680*/  BAR.SYNC.DEFER_BLOCKING 0x0 ;  /* 0x0000000000007b1d */ /* 0x000fec0000010000 */
.L_x_22:
[----:B------:R-:W-:Y:S05]  /*1690*/  BRA.U UP2, `(.L_x_23) ;  /* 0x0000001502e47547 */ /* 0x000fea000b800000 */
[----:B------:R-:W1:Y:S01]  /*16a0*/  LDCU UR4, c[0x0][0x38c] ;  /* 0x00007180ff0477ac */ /* 0x000e620008000800 */
[----:B------:R-:W2:Y:S01]  /*16b0*/  LDC R9, c[0x0][0x370] ;  /* 0x0000dc00ff097b82 */ /* 0x000ea20000000800 */
[----:B------:R-:W-:Y:S02]  /*16c0*/  IMAD.SHL.U32 R16, R11, 0x40, RZ ;  /* 0x000000400b107824 */ /* 0x000fe400078e00ff */
[----:B------:R-:W-:Y:S01]  /*16d0*/  HFMA2 R14, -RZ, RZ, 0, 0 ;  /* 0x00000000ff0e7431 */ /* 0x000fe200000001ff */
[----:B------:R-:W-:Y:S01]  /*16e0*/  UISETP.NE.AND UP1, UPT, UR10, URZ, UPT ;  /* 0x000000ff0a00728c */ /* 0x000fe2000bf25270 */
[----:B------:R-:W-:Y:S01]  /*16f0*/  ISETP.NE.AND P4, PT, R10, RZ, P5 ;  /* 0x000000ff0a00720c */ /* 0x000fe20002f85270 */
[----:B------:R-:W-:Y:S01]  /*1700*/  IMAD.MOV.U32 R15, RZ, RZ, 0x1 ;  /* 0x00000001ff0f7424 */ /* 0x000fe200078e00ff */
[----:B------:R-:W-:Y:S01]  /*1710*/  CS2R R12, SRZ ;  /* 0x00000000000c7805 */ /* 0x000fe2000001ff00 */
[----:B------:R-:W-:Y:S01]  /*1720*/  IMAD.MOV.U32 R10, RZ, RZ, 0x1 ;  /* 0x00000001ff0a7424 */ /* 0x000fe200078e00ff */
[----:B------:R-:W3:Y:S01]  /*1730*/  LDC R0, c[0x0][0x374] ;  /* 0x0000dd00ff007b82 */ /* 0x000ee20000000800 */
[----:B------:R-:W-:Y:S01]  /*1740*/  LOP3.LUT R16, R16, 0x40, RZ, 0xc0, !PT ;  /* 0x0000004010107812 */ /* 0x000fe200078ec0ff */
[----:B------:R-:W4:Y:S01]  /*1750*/  LDCU.64 UR14, c[0x0][0x348] ;  /* 0x00006900ff0e77ac */ /* 0x000f220008000a00 */
[----:B------:R-:W-:Y:S01]  /*1760*/  USEL UR22, UR6, 0x2, UP1 ;  /* 0x0000000206167887 */ /* 0x000fe20008800000 */
[----:B------:R-:W-:Y:S01]  /*1770*/  UMOV UR23, URZ ;  /* 0x000000ff00177c82 */ /* 0x000fe20008000000 */
[----:B-1----:R-:W-:-:S04]  /*1780*/  UIADD3 UR5, UPT, UPT, UR4, 0x3f, URZ ;  /* 0x0000003f04057890 */ /* 0x002fc8000fffe0ff */
[----:B------:R-:W-:-:S04]  /*1790*/  USHF.R.S32.HI UR7, URZ, 0x1f, UR5 ;  /* 0x0000001fff077899 */ /* 0x000fc80008011405 */
[----:B------:R-:W-:Y:S02]  /*17a0*/  ULEA.HI UR7, UR7, UR5, URZ, 0x6 ;  /* 0x0000000507077291 */ /* 0x000fe4000f8f30ff */
[----:B------:R-:W-:Y:S02]  /*17b0*/  UIADD3 UR5, UPT, UPT, UR4, -0x1, URZ ;  /* 0xffffffff04057890 */ /* 0x000fe4000fffe0ff */
[----:B------:R-:W-:Y:S02]  /*17c0*/  USHF.R.S32.HI UR7, URZ, 0x6, UR7 ;  /* 0x00000006ff077899 */ /* 0x000fe40008011407 */
[----:B------:R-:W-:Y:S02]  /*17d0*/  UISETP.GE.U32.AND UP2, UPT, UR5, -0x7f, UPT ;  /* 0xffffff810500788c */ /* 0x000fe4000bf46070 */
[----:B------:R-:W-:Y:S02]  /*17e0*/  UISETP.LT.U32.AND UP0, UPT, UR7, 0xd, UPT ;  /* 0x0000000d0700788c */ /* 0x000fe4000bf01070 */
[----:B------:R-:W-:-:S02]  /*17f0*/  UIADD3 UR4, UPT, UPT, UR4, 0x7e, URZ ;  /* 0x0000007e04047890 */ /* 0x000fc4000fffe0ff */
[----:B------:R-:W-:-:S04]  /*1800*/  USEL UR5, UR7, 0xd, UP0 ;  /* 0x0000000d07057887 */ /* 0x000fc80008000000 */
[----:B------:R-:W-:Y:S02]  /*1810*/  UIADD3 UR21, UPT, UPT, UR5, -0x1, URZ ;  /* 0xffffffff05157890 */ /* 0x000fe4000fffe0ff */
[----:B------:R-:W-:Y:S02]  /*1820*/  @UP2 UIADD3 UR21, UPT, UPT, UR5, URZ, URZ ;  /* 0x000000ff05152290 */ /* 0x000fe4000fffe0ff */
[----:B------:R-:W-:Y:S02]  /*1830*/  UIADD3 UR24, UPT, UPT, UR7, -UR5, URZ ;  /* 0x8000000507187290 */ /* 0x000fe4000fffe0ff */
[----:B------:R-:W-:Y:S02]  /*1840*/  UIADD3 UR13, UPT, UPT, UR21, 0x1, URZ ;  /* 0x00000001150d7890 */ /* 0x000fe4000fffe0ff */
[----:B--2-4-:R-:W-:-:S12]  /*1850*/  UIADD3 UR21, UPT, UPT, -UR21, URZ, URZ ;  /* 0x000000ff15157290 */ /* 0x014fd8000fffe1ff */
.L_x_43:
[----:B------:R-:W-:Y:S01]  /*1860*/  UISETP.NE.AND UP0, UPT, UR37, URZ, UPT ;  /* 0x000000ff2500728c */ /* 0x000fe2000bf05270 */
[----:B------:R-:W1:Y:S08]  /*1870*/  S2UR UR37, SR_CgaCtaId ;  /* 0x00000000002579c3 */ /* 0x000e700000008800 */
[----:B------:R-:W-:Y:S05]  /*1880*/  BRA.U UP0, `(.L_x_24) ;  /* 0x0000000100347547 */ /* 0x000fea000b800000 */
[----:B------:R-:W2:Y:S01]  /*1890*/  S2R R2, SR_CgaCtaId ;  /* 0x0000000000027919 */ /* 0x000ea20000008800 */
[----:B------:R-:W-:-:S04]  /*18a0*/  MOV R3, 0x400 ;  /* 0x0000040000037802 */ /* 0x000fc80000000f00 */
[----:B--2---:R-:W-:Y:S02]  /*18b0*/  LEA R3, R2, R3, 0x18 ;  /* 0x0000000302037211 */ /* 0x004fe400078ec0ff */
[----:B------:R-:W-:-:S03]  /*18c0*/  SHF.L.U32 R2, R10, 0x1f, RZ ;  /* 0x0000001f0a027819 */ /* 0x000fc600000006ff */
[----:B------:R-:W-:-:S04]  /*18d0*/  IMAD R3, R12, 0x8, R3 ;  /* 0x000000080c037824 */ /* 0x000fc800078e0203 */
[----:B------:R-:W2:Y:S02]  /*18e0*/  SYNCS.PHASECHK.TRANS64.TRYWAIT P0, [R3+URZ+0x190], R2 ;  /* 0x00019002030075a7 */ /* 0x000ea400080011ff */
[----:B--2---:R-:W-:Y:S05]  /*18f0*/  @!P0 BRA `(.L_x_25) ;  /* 0x0000007400e08947 */ /* 0x004fea0003800000 */
.L_x_192:
[----:B------:R-:W-:Y:S01]  /*1900*/  VIADD R12, R12, 0x1 ;  /* 0x000000010c0c7836 */ /* 0x000fe20000000000 */
[----:B------:R2:W-:Y:S04]  /*1910*/  SYNCS.ARRIVE.TRANS64.A1T0 RZ, [R3+URZ+0x180], RZ ;  /* 0x000180ff03ff79a7 */ /* 0x0005e800081000ff */
[----:B------:R-:W-:-:S04]  /*1920*/  ISETP.NE.AND P0, PT, R12, 0x2, PT ;  /* 0x000000020c00780c */ /* 0x000fc80003f05270 */
[----:B------:R-:W-:Y:S02]  /*1930*/  SEL R12, R12, RZ, P0 ;  /* 0x000000ff0c0c7207 */ /* 0x000fe40000000000 */
[----:B--2---:R-:W-:-:S04]  /*1940*/  SEL R3, RZ, 0x1, P0 ;  /* 0x00000001ff037807 */ /* 0x004fc80000000000 */
[----:B------:R-:W-:-:S07]  /*1950*/  LOP3.LUT R10, R10, R3, RZ, 0x3c, !PT ;  /* 0x000000030a0a7212 */ /* 0x000fce00078e3cff */
.L_x_24:
[----:B------:R-:W-:Y:S01]  /*1960*/  UMOV UR6, 0x400 ;  /* 0x0000040000067882 */ /* 0x000fe20000000000 */
[----:B------:R-:W-:Y:S01]  /*1970*/  LEA.HI R3, R19, R19, RZ, 0x1 ;  /* 0x0000001313037211 */ /* 0x000fe200078f08ff */
[----:B-1----:R-:W-:Y:S01]  /*1980*/  ULEA UR6, UR37, UR6, 0x18 ;  /* 0x0000000625067291 */ /* 0x002fe2000f8ec0ff */
[----:B------:R-:W-:Y:S01]  /*1990*/  SHF.L.U32 R2, R15, 0x1f, RZ ;  /* 0x0000001f0f027819 */ /* 0x000fe200000006ff */
[----:B------:R-:W-:Y:S01]  /*19a0*/  UISETP.GE.U32.AND UP0, UPT, UR4, 0x7f, UPT ;  /* 0x0000007f0400788c */ /* 0x000fe2000bf06070 */
[C---:B------:R-:W-:Y:S01]  /*19b0*/  R2UR UR9, R16.reuse ;  /* 0x00000000100972ca */ /* 0x040fe200000e0000 */
[----:B------:R-:W-:Y:S01]  /*19c0*/  ULEA UR8, UR23, UR6, 0x3 ;  /* 0x0000000617087291 */ /* 0x000fe2000f8e18ff */
[----:B------:R-:W-:Y:S01]  /*19d0*/  IMAD.SHL.U32 R3, R3, 0x40, RZ ;  /* 0x0000004003037824 */ /* 0x000fe200078e00ff */
[----:B------:R-:W-:Y:S01]  /*19e0*/  R2UR UR11, R16 ;  /* 0x00000000100b72ca */ /* 0x000fe200000e0000 */
[----:B------:R-:W-:-:S03]  /*19f0*/  UMOV UR25, URZ ;  /* 0x000000ff00197c82 */ /* 0x000fc60008000000 */
[----:B------:R-:W-:-:S03]  /*1a00*/  R2UR UR35, R3 ;  /* 0x00000000032372ca */ /* 0x000fc600000e0000 */
[----:B------:R1:W2:Y:S01]  /*1a10*/  SYNCS.PHASECHK.TRANS64.TRYWAIT P0, [UR8+0x68], R2 ;  /* 0x00006802ff0075a7 */ /* 0x0002a20008001108 */
[----:B------:R-:W-:-:S09]  /*1a20*/  R2UR UR8, R18 ;  /* 0x00000000120872ca */ /* 0x000fd200000e0000 */
[----:B------:R-:W-:-:S04]  /*1a30*/  ULOP3.LUT UR35, UR9, 0xffffff80, UR35, 0xf8, !UPT ;  /* 0xffffff8009237892 */ /* 0x000fc8000f8ef823 */
[----:B------:R-:W-:Y:S01]  /*1a40*/  ULEA UR11, UR8, UR11, 0x7 ;  /* 0x0000000b080b7291 */ /* 0x000fe2000f8e38ff */
[----:B------:R-:W-:Y:S11]  /*1a50*/  BRA.U !UP0, `(.L_x_26) ;  /* 0x0000000108bc7547 */ /* 0x000ff6000b800000 */
[----:B------:R-:W-:Y:S01]  /*1a60*/  UMOV UR16, UR21 ;  /* 0x0000001500107c82 */ /* 0x000fe20008000000 */
[----:B------:R-:W-:Y:S01]  /*1a70*/  UMOV UR17, UR23 ;  /* 0x0000001700117c82 */ /* 0x000fe20008000000 */
[----:B------:R-:W-:-:S05]  /*1a80*/  UMOV UR34, URZ ;  /* 0x000000ff00227c82 */ /* 0x000fca0008000000 */
.L_x_32:
[----:B------:R-:W-:Y:S01]  /*1a90*/  ULEA UR33, UR17, UR6, 0x3 ;  /* 0x0000000611217291 */ /* 0x000fe2000f8e18ff */
[----:B------:R-:W-:Y:S01]  /*1aa0*/  @P5 MOV R3, 0x8000 ;  /* 0x0000800000035802 */ /* 0x000fe20000000f00 */
[----:B-12-4-:R-:W-:Y:S10]  /*1ab0*/  @P0 BRA `(.L_x_27) ;  /* 0x00000000000c0947 */ /* 0x016ff40003800000 */
[----:B------:R-:W-:-:S04]  /*1ac0*/  SHF.L.U32 R5, R15, 0x1f, RZ ;  /* 0x0000001f0f057819 */ /* 0x000fc800000006ff */
[----:B------:R-:W2:Y:S02]  /*1ad0*/  SYNCS.PHASECHK.TRANS64.TRYWAIT P0, [UR33+0x68], R5 ;  /* 0x00006805ff0075a7 */ /* 0x000ea40008001121 */
[----:B--2---:R-:W-:Y:S05]  /*1ae0*/  @!P0 BRA `(.L_x_28) ;  /* 0x0000007400788947 */ /* 0x004fea0003800000 */
.L_x_27:
[----:B------:R2:W-:Y:S01]  /*1af0*/  @P5 SYNCS.ARRIVE.TRANS64 RZ, [UR33], R3 ;  /* 0x00000003ffff59a7 */ /* 0x0005e20008000021 */
[----:B------:R-:W-:Y:S02]  /*1b00*/  ULOP3.LUT UR8, UR22, 0x2, URZ, 0xfc, !UPT ;  /* 0x0000000216087892 */ /* 0x000fe4000f8efcff */
[----:B------:R-:W-:Y:S02]  /*1b10*/  UIADD3 UR16, UPT, UPT, UR16, 0x1, URZ ;  /* 0x0000000110107890 */ /* 0x000fe4000fffe0ff */
[----:B------:R-:W-:Y:S02]  /*1b20*/  UISETP.NE.AND UP0, UPT, UR8, 0x2, UPT ;  /* 0x000000020800788c */ /* 0x000fe4000bf05270 */
[----:B------:R-:W-:-:S07]  /*1b30*/  UISETP.NE.AND UP2, UPT, UR16, 0x1, UPT ;  /* 0x000000011000788c */ /* 0x000fce000bf45270 */
[----:B------:R-:W-:Y:S05]  /*1b40*/  BRA.U UP0, `(.L_x_29) ;  /* 0x0000000100047547 */ /* 0x000fea000b800000 */
[----:B------:R-:W-:Y:S05]  /*1b50*/  BPT.TRAP 0x1 ;  /* 0x000000040000795c */ /* 0x000fea0000300000 */
.L_x_29:
[----:B------:R-:W-:Y:S04]  /*1b60*/  BSSY.RECONVERGENT B0, `(.L_x_30) ;  /* 0x0000003000007945 */ /* 0x000fe80003800200 */
[----:B------:R-:W-:Y:S05]  /*1b70*/  @!P4 BRA `(.L_x_31) ;  /* 0x000000000004c947 */ /* 0x000fea0003800000 */
[----:B------:R-:W-:Y:S05]  /*1b80*/  BPT.TRAP 0x1 ;  /* 0x000000040000795c */ /* 0x000fea0000300000 */
.L_x_31:
[----:B------:R-:W-:Y:S05]  /*1b90*/  BSYNC.RECONVERGENT B0 ;  /* 0x0000000000007941 */ /* 0x000fea0003800200 */
.L_x_30:
[----:B------:R-:W-:Y:S02]  /*1ba0*/  UIADD3 UR23, UPT, UPT, UR17, 0x1, URZ ;  /* 0x0000000111177890 */ /* 0x000fe4000fffe0ff */
[----:B------:R-:W-:Y:S02]  /*1bb0*/  UIADD3 UR28, UP1, UPT, UR14, 0x80, URZ ;  /* 0x000000800e1c7890 */ /* 0x000fe4000ff3e0ff */
[----:B------:R-:W-:Y:S02]  /*1bc0*/  UISETP.NE.AND UP0, UPT, UR23, 0xd, UPT ;  /* 0x0000000d1700788c */ /* 0x000fe4000bf05270 */
[----:B------:R-:W-:Y:S02]  /*1bd0*/  ULOP3.LUT UR33, UR33, 0xfefffff8, URZ, 0xc0, !UPT ;  /* 0xfefffff821217892 */ /* 0x000fe4000f8ec0ff */
[----:B------:R-:W-:Y:S02]  /*1be0*/  USEL UR9, URZ, 0x1, UP0 ;  /* 0x00000001ff097887 */ /* 0x000fe40008000000 */
[----:B------:R-:W-:-:S02]  /*1bf0*/  USEL UR23, UR23, URZ, UP0 ;  /* 0x000000ff17177287 */ /* 0x000fc40008000000 */
[----:B------:R-:W-:Y:S02]  /*1c00*/  UIADD3 UR26, UP0, UPT, UR14, 0x180, URZ ;  /* 0x000001800e1a7890 */ /* 0x000fe4000ff1e0ff */
[----:B------:R-:W-:Y:S01]  /*1c10*/  ULEA UR8, UR23, UR6, 0x3 ;  /* 0x0000000617087291 */ /* 0x000fe2000f8e18ff */
[----:B------:R-:W-:Y:S01]  /*1c20*/  LOP3.LUT R15, R15, UR9, RZ, 0x3c, !PT ;  /* 0x000000090f0f7c12 */ /* 0x000fe2000f8e3cff */
[----:B------:R-:W-:Y:S02]  /*1c30*/  UIADD3.X UR29, UPT, UPT, URZ, UR15, URZ, UP1, !UPT ;  /* 0x0000000fff1d7290 */ /* 0x000fe40008ffe4ff */
[----:B------:R-:W-:Y:S01]  /*1c40*/  UIADD3.X UR27, UPT, UPT, URZ, UR15, URZ, UP0, !UPT ;  /* 0x0000000fff1b7290 */ /* 0x000fe200087fe4ff */
[----:B-1----:R-:W-:Y:S01]  /*1c50*/  SHF.L.U32 R2, R15, 0x1f, RZ ;  /* 0x0000001f0f027819 */ /* 0x002fe200000006ff */
[----:B------:R-:W-:Y:S01]  /*1c60*/  UMOV UR18, 0x0 ;  /* 0x0000000000127882 */ /* 0x000fe20000000000 */
[----:B------:R-:W-:Y:S01]  /*1c70*/  UMOV UR19, 0x10000000 ;  /* 0x1000000000137882 */ /* 0x000fe20000000000 */
[----:B------:R-:W-:Y:S01]  /*1c80*/  UMOV UR10, UR34 ;  /* 0x00000022000a7c82 */ /* 0x000fe20008000000 */
[----:B------:R4:W1:Y:S01]  /*1c90*/  SYNCS.PHASECHK.TRANS64.TRYWAIT P0, [UR8+0x68], R2 ;  /* 0x00006802ff0075a7 */ /* 0x0008620008001108 */
[----:B------:R-:W-:Y:S01]  /*1ca0*/  ULEA UR8, UR17, UR6, 0xd ;  /* 0x0000000611087291 */ /* 0x000fe2000f8e68ff */
[----:B------:R-:W-:Y:S01]  /*1cb0*/  UMOV UR12, UR36 ;  /* 0x00000024000c7c82 */ /* 0x000fe20008000000 */
[----:B------:R-:W-:-:S02]  /*1cc0*/  UMOV UR9, UR33 ;  /* 0x0000002100097c82 */ /* 0x000fc40008000000 */
[----:B------:R-:W-:Y:S02]  /*1cd0*/  UIADD3 UR32, UPT, UPT, UR8, 0x4300, URZ ;  /* 0x0000430008207890 */ /* 0x000fe4000fffe0ff */
[----:B------:R-:W-:Y:S01]  /*1ce0*/  UIADD3 UR8, UPT, UPT, UR8, 0x1e300, URZ ;  /* 0x0001e30008087890 */ /* 0x000fe2000fffe0ff */
[----:B------:R-:W-:Y:S01]  /*1cf0*/  UMOV UR25, UR13 ;  /* 0x0000000d00197c82 */ /* 0x000fe20008000000 */
[----:B------:R-:W-:-:S05]  /*1d00*/  UMOV UR17, UR23 ;  /* 0x0000001700117c82 */ /* 0x000fca0008000000 */
[----:B------:R2:W-:Y:S02]  /*1d10*/  UTMALDG.3D.2CTA [UR32], [UR28], desc[UR18] ;  /* 0x000012201c0075b4 */ /* 0x0005e40008211000 */
[----:B------:R4:W-:Y:S01]  /*1d20*/  UTMALDG.3D.2CTA [UR8], [UR26], desc[UR18] ;  /* 0x000012081a0075b4 */ /* 0x0009e20008211000 */
[----:B--2---:R-:W-:Y:S01]  /*1d30*/  UIADD3 UR34, UPT, UPT, UR34, 0x40, URZ ;  /* 0x0000004022227890 */ /* 0x004fe2000fffe0ff */
[----:B------:R-:W-:Y:S11]  /*1d40*/  BRA.U UP2, `(.L_x_32) ;  /* 0xfffffffd02507547 */ /* 0x000ff6000b83ffff */
.L_x_26:
[----:B-12---:R-:W-:Y:S01]  /*1d50*/  PLOP3.LUT P0, PT, PT, PT, UP5, 0x80, 0x8 ;  /* 0x000000000008781c */ /* 0x006fe20003f0f058 */
[----:B----4-:R-:W-:Y:S01]  /*1d60*/  ULEA UR8, UR23, UR6, 0x3 ;  /* 0x0000000617087291 */ /* 0x010fe2000f8e18ff */
[----:B------:R-:W-:Y:S01]  /*1d70*/  SHF.L.U32 R2, R15, 0x1f, RZ ;  /* 0x0000001f0f027819 */ /* 0x000fe200000006ff */
[----:B------:R-:W-:-:S10]  /*1d80*/  UISETP.GT.AND UP0, UPT, UR7, UR5, UPT ;  /* 0x000000050700728c */ /* 0x000fd4000bf04270 */
[----:B------:R-:W-:Y:S01]  /*1d90*/  @!P0 SYNCS.ARRIVE.TRANS64.A1T0 RZ, [UR6+0x118], RZ ;  /* 0x000118ffffff89a7 */ /* 0x000fe20008100006 */
[----:B------:R1:W2:Y:S01]  /*1da0*/  SYNCS.PHASECHK.TRANS64.TRYWAIT P0, [UR8+0x68], R2 ;  /* 0x00006802ff0075a7 */ /* 0x0002a20008001108 */
[----:B------:R-:W-:Y:S05]  /*1db0*/  BRA.U !UP0, `(.L_x_33) ;  /* 0x0000000108bc7547 */ /* 0x000fea000b800000 */
[----:B------:R-:W-:Y:S01]  /*1dc0*/  UIADD3 UR26, UPT, UPT, UR24, UR25, URZ ;  /* 0x00000019181a7290 */ /* 0x000fe2000fffe0ff */
[----:B------:R-:W-:-:S11]  /*1dd0*/  UMOV UR27, UR23 ;  /* 0x00000017001b7c82 */ /* 0x000fd60008000000 */
.L_x_39:
[----:B------:R-:W-:Y:S01]  /*1de0*/  ULEA UR17, UR27, UR6, 0x3 ;  /* 0x000000061b117291 */ /* 0x000fe2000f8e18ff */
[----:B--2---:R-:W-:Y:S01]  /*1df0*/  @P5 MOV R3, 0x8000 ;  /* 0x0000800000035802 */ /* 0x004fe20000000f00 */
[----:B-12---:R-:W-:Y:S10]  /*1e00*/  @P0 BRA `(.L_x_34) ;  /* 0x00000000000c0947 */ /* 0x006ff40003800000 */
[----:B------:R-:W-:-:S04]  /*1e10*/  SHF.L.U32 R5, R15, 0x1f, RZ ;  /* 0x0000001f0f057819 */ /* 0x000fc800000006ff */
[----:B------:R-:W2:Y:S02]  /*1e20*/  SYNCS.PHASECHK.TRANS64.TRYWAIT P0, [UR17+0x68], R5 ;  /* 0x00006805ff0075a7 */ /* 0x000ea40008001111 */
[----:B--2---:R-:W-:Y:S05]  /*1e30*/  @!P0 BRA `(.L_x_35) ;  /* 0x0000007000bc8947 */ /* 0x004fea0003800000 */
.L_x_34:
[----:B------:R2:W-:Y:S01]  /*1e40*/  @P5 SYNCS.ARRIVE.TRANS64 RZ, [UR17], R3 ;  /* 0x00000003ffff59a7 */ /* 0x0005e20008000011 */
[----:B------:R-:W-:-:S04]  /*1e50*/  ULOP3.LUT UR8, UR22, 0x2, URZ, 0xfc, !UPT ;  /* 0x0000000216087892 */ /* 0x000fc8000f8efcff */
[----:B------:R-:W-:-:S09]  /*1e60*/  UISETP.NE.AND UP0, UPT, UR8, 0x2, UPT ;  /* 0x000000020800788c */ /* 0x000fd2000bf05270 */
[----:B------:R-:W-:Y:S05]  /*1e70*/  BRA.U UP0, `(.L_x_36) ;  /* 0x0000000100047547 */ /* 0x000fea000b800000 */
[----:B------:R-:W-:Y:S05]  /*1e80*/  BPT.TRAP 0x1 ;  /* 0x000000040000795c */ /* 0x000fea0000300000 */
.L_x_36:
[----:B------:R-:W-:Y:S04]  /*1e90*/  BSSY.RECONVERGENT B0, `(.L_x_37) ;  /* 0x0000003000007945 */ /* 0x000fe80003800200 */
[----:B------:R-:W-:Y:S05]  /*1ea0*/  @!P4 BRA `(.L_x_38) ;  /* 0x000000000004c947 */ /* 0x000fea0003800000 */
[----:B------:R-:W-:Y:S05]  /*1eb0*/  BPT.TRAP 0x1 ;  /* 0x000000040000795c */ /* 0x000fea0000300000 */
.L_x_38:
[----:B------:R-:W-:Y:S05]  /*1ec0*/  BSYNC.RECONVERGENT B0 ;  /* 0x0000000000007941 */ /* 0x000fea0003800200 */
.L_x_37:
[----:B------:R-:W-:Y:S02]  /*1ed0*/  UIADD3 UR23, UPT, UPT, UR27, 0x1, URZ ;  /* 0x000000011b177890 */ /* 0x000fe4000fffe0ff */
[----:B------:R-:W-:Y:S02]  /*1ee0*/  UIADD3 UR32, UP1, UPT, UR14, 0x80, URZ ;  /* 0x000000800e207890 */ /* 0x000fe4000ff3e0ff */
[----:B------:R-:W-:Y:S02]  /*1ef0*/  UISETP.NE.AND UP0, UPT, UR23, 0xd, UPT ;  /* 0x0000000d1700788c */ /* 0x000fe4000bf05270 */
[----:B------:R-:W-:Y:S02]  /*1f00*/  USHF.L.U32 UR18, UR25, 0x6, URZ ;  /* 0x0000000619127899 */ /* 0x000fe400080006ff */
[----:B------:R-:W-:Y:S02]  /*1f10*/  USEL UR9, URZ, 0x1, UP0 ;  /* 0x00000001ff097887 */ /* 0x000fe40008000000 */
[----:B------:R-:W-:-:S02]  /*1f20*/  USEL UR23, UR23, URZ, UP0 ;  /* 0x000000ff17177287 */ /* 0x000fc40008000000 */
[----:B------:R-:W-:Y:S02]  /*1f30*/  UIADD3 UR30, UP0, UPT, UR14, 0x180, URZ ;  /* 0x000001800e1e7890 */ /* 0x000fe4000ff1e0ff */
[----:B------:R-:W-:Y:S01]  /*1f40*/  ULEA UR8, UR23, UR6, 0x3 ;  /* 0x0000000617087291 */ /* 0x000fe2000f8e18ff */
[----:B------:R-:W-:Y:S01]  /*1f50*/  LOP3.LUT R15, R15, UR9, RZ, 0x3c, !PT ;  /* 0x000000090f0f7c12 */ /* 0x000fe2000f8e3cff */
[----:B------:R-:W-:Y:S02]  /*1f60*/  ULOP3.LUT UR17, UR17, 0xfefffff8, URZ, 0xc0, !UPT ;  /* 0xfefffff811117892 */ /* 0x000fe4000f8ec0ff */
[----:B------:R-:W-:Y:S01]  /*1f70*/  UIADD3.X UR33, UPT, UPT, URZ, UR15, URZ, UP1, !UPT ;  /* 0x0000000fff217290 */ /* 0x000fe20008ffe4ff */
[----:B-1----:R-:W-:Y:S01]  /*1f80*/  SHF.L.U32 R2, R15, 0x1f, RZ ;  /* 0x0000001f0f027819 */ /* 0x002fe200000006ff */
[----:B------:R-:W-:Y:S01]  /*1f90*/  UIADD3.X UR31, UPT, UPT, URZ, UR15, URZ, UP0, !UPT ;  /* 0x0000000fff1f7290 */ /* 0x000fe200087fe4ff */
[----:B------:R-:W-:Y:S02]  /*1fa0*/  UMOV UR28, 0x0 ;  /* 0x00000000001c7882 */ /* 0x000fe40000000000 */
[----:B------:R4:W1:Y:S01]  /*1fb0*/  SYNCS.PHASECHK.TRANS64.TRYWAIT P0, [UR8+0x68], R2 ;  /* 0x00006802ff0075a7 */ /* 0x0008620008001108 */
[----:B------:R-:W-:Y:S01]  /*1fc0*/  ULEA UR8, UR27, UR6, 0xd ;  /* 0x000000061b087291 */ /* 0x000fe2000f8e68ff */
[----:B------:R-:W-:Y:S01]  /*1fd0*/  UMOV UR29, 0x10000000 ;  /* 0x10000000001d7882 */ /* 0x000fe20000000000 */
[----:B------:R-:W-:-:S02]  /*1fe0*/  UMOV UR19, UR35 ;  /* 0x0000002300137c82 */ /* 0x000fc40008000000 */
[----:B------:R-:W-:Y:S02]  /*1ff0*/  UIADD3 UR16, UPT, UPT, UR8, 0x4300, URZ ;  /* 0x0000430008107890 */ /* 0x000fe4000fffe0ff */
[----:B------:R-:W-:Y:S01]  /*2000*/  UIADD3 UR8, UPT, UPT, UR8, 0x1e300, URZ ;  /* 0x0001e30008087890 */ /* 0x000fe2000fffe0ff */
[----:B------:R-:W-:Y:S01]  /*2010*/  UMOV UR20, UR36 ;  /* 0x0000002400147c82 */ /* 0x000fe20008000000 */
[----:B------:R-:W-:Y:S01]  /*2020*/  UMOV UR12, UR36 ;  /* 0x00000024000c7c82 */ /* 0x000fe20008000000 */
[----:B------:R-:W-:Y:S01]  /*2030*/  UMOV UR9, UR17 ;  /* 0x0000001100097c82 */ /* 0x000fe20008000000 */
[----:B------:R-:W-:Y:S01]  /*2040*/  UMOV UR10, UR18 ;  /* 0x00000012000a7c82 */ /* 0x000fe20008000000 */
[----:B------:R-:W-:Y:S02]  /*2050*/  UIADD3 UR25, UPT, UPT, UR25, 0x1, URZ ;  /* 0x0000000119197890 */ /* 0x000fe4000fffe0ff */
[----:B------:R4:W-:Y:S01]  /*2060*/  UTMALDG.3D.2CTA [UR16], [UR32], desc[UR28] ;  /* 0x00001c10200075b4 */ /* 0x0009e20008211000 */
[----:B------:R-:W-:Y:S01]  /*2070*/  UMOV UR27, UR23 ;  /* 0x00000017001b7c82 */ /* 0x000fe20008000000 */
[----:B------:R-:W-:Y:S01]  /*2080*/  UISETP.NE.AND UP0, UPT, UR25, UR26, UPT ;  /* 0x0000001a1900728c */ /* 0x000fe2000bf05270 */
[----:B------:R4:W-:Y:S08]  /*2090*/  UTMALDG.3D.2CTA [UR8], [UR30], desc[UR28] ;  /* 0x00001c081e0075b4 */ /* 0x0009f00008211000 */
[----:B----4-:R-:W-:Y:S05]  /*20a0*/  BRA.U UP0, `(.L_x_39) ;  /* 0xfffffffd004c7547 */ /* 0x010fea000b83ffff */
.L_x_33:
[C---:B-1----:R-:W-:Y:S01]  /*20b0*/  LEA R2, R14.reuse, UR6, 0x3 ;  /* 0x000000060e027c11 */ /* 0x042fe2000f8e18ff */
[----:B------:R-:W-:Y:S01]  /*20c0*/  NOP ;  /* 0x0000000000007918 */ /* 0x000fe20000000000 */
[----:B--2---:R-:W-:Y:S02]  /*20d0*/  SHF.L.U32 R3, R13, 0x1f, RZ ;  /* 0x0000001f0d037819 */ /* 0x004fe400000006ff */
[----:B------:R-:W-:Y:S02]  /*20e0*/  LEA R4, R14, UR6, 0x4 ;  /* 0x000000060e047c11 */ /* 0x000fe4000f8e20ff */
[----:B------:R-:W1:Y:S02]  /*20f0*/  SYNCS.PHASECHK.TRANS64.TRYWAIT P0, [R2+URZ+0x120], R3 ;  /* 0x00012003020075a7 */ /* 0x000e6400080011ff */
[----:B-1----:R-:W-:Y:S05]  /*2100*/  @!P0 BRA `(.L_x_40) ;  /* 0x0000007000208947 */ /* 0x002fea0003800000 */
.L_x_195:
[----:B------:R-:W2:Y:S01]  /*2110*/  LDS.128 R4, [R4+0x1b0] ;  /* 0x0001b00004047984 */ /* 0x000ea20000000c00 */
[----:B------:R-:W-:Y:S01]  /*2120*/  ISETP.GE.AND P0, PT, R34, 0x1, PT ;  /* 0x000000012200780c */ /* 0x000fe20003f06270 */
[----:B-1----:R-:W-:Y:S01]  /*2130*/  VIADD R2, R2, 0x130 ;  /* 0x0000013002027836 */ /* 0x002fe20000000000 */
[----:B------:R-:W-:Y:S01]  /*2140*/  @!PT LDS RZ, [RZ] ;  /* 0x00000000fffff984 */ /* 0x000fe20000000800 */
[----:B------:R-:W-:Y:S01]  /*2150*/  @!PT LDS RZ, [RZ] ;  /* 0x00000000fffff984 */ /* 0x000fe20000000800 */
[----:B------:R-:W-:Y:S01]  /*2160*/  @!PT LDS RZ, [RZ] ;  /* 0x00000000fffff984 */ /* 0x000fe20000000800 */
[----:B------:R-:W-:Y:S01]  /*2170*/  @!PT LDS RZ, [RZ] ;  /* 0x00000000fffff984 */ /* 0x000fe20000000800 */
[----:B------:R1:W-:Y:S06]  /*2180*/  MEMBAR.ALL.CTA ;  /* 0x0000000000007992 */ /* 0x0003ec0000008000 */
[----:B-1----:R-:W1:Y:S01]  /*2190*/  FENCE.VIEW.ASYNC.S ;  /* 0x00000000000073c6 */ /* 0x002e620000000000 */
[----:B------:R-:W-:-:S04]  /*21a0*/  PRMT R2, RZ, 0x654, R2 ;  /* 0x00000654ff027816 */ /* 0x000fc80000000002 */
[----:B-1----:R1:W-:Y:S01]  /*21b0*/  SYNCS.ARRIVE.TRANS64.RED.A1T0 RZ, [R2+URZ], RZ ;  /* 0x000000ff02ff79a7 */ /* 0x0023e200081004ff */
[----:B--2---:R-:W-:-:S13]  /*21c0*/  LOP3.LUT P2, RZ, R6, 0x1, RZ, 0xc0, !PT ;  /* 0x0000000106ff7812 */ /* 0x004fda000784c0ff */
[----:B------:R-:W-:Y:S01]  /*21d0*/  @P2 SHF.R.U32.HI R3, RZ, 0x10, R5 ;  /* 0x00000010ff032819 */ /* 0x000fe20000011605 */
[----:B------:R-:W-:Y:S01]  /*21e0*/  VOTEU.ANY UP0, P2 ;  /* 0x0000000000ff7886 */ /* 0x000fe20001000100 */
[----:B------:R-:W-:Y:S02]  /*21f0*/  @P2 MOV R11, R4 ;  /* 0x00000004000b2202 */ /* 0x000fe40000000f00 */
[----:B------:R-:W-:Y:S02]  /*2200*/  @P2 R2UR.BROADCAST UR8, R3 ;  /* 0x00000000030822ca */ /* 0x000fe400008e0000 */
[----:B------:R-:W-:-:S11]  /*2210*/  @P2 LOP3.LUT R8, R5, 0xffff, RZ, 0xc0, !PT ;  /* 0x0000ffff05082812 */ /* 0x000fd600078ec0ff */
[----:B------:R-:W-:Y:S01]  /*2220*/  @UP0 UMOV UR36, UR8 ;  /* 0x0000000800240c82 */ /* 0x000fe20008000000 */
[----:B-1----:R-:W-:Y:S05]  /*2230*/  @!P0 BRA `(.L_x_41) ;  /* 0x0000000000b88947 */ /* 0x002fea0003800000 */
[----:B------:R-:W3:Y:S01]  /*2240*/  LDC.64 R4, c[0x0][0xb18] ;  /* 0x0002c600ff047b82 */ /* 0x000ee20000000a00 */
[----:B------:R-:W-:-:S07]  /*2250*/  ISETP.NE.AND P3, PT, R34, 0x1, PT ;  /* 0x000000012200780c */ /* 0x000fce0003f65270 */
[----:B------:R-:W1:Y:S08]  /*2260*/  LDC.64 R6, c[0x0][0xb10] ;  /* 0x0002c400ff067b82 */ /* 0x000e700000000a00 */
[----:B------:R-:W2:Y:S08]  /*2270*/  LDC R17, c[0x0][0xb20] ;  /* 0x0002c800ff117b82 */ /* 0x000eb00000000800 */
[----:B------:R-:W4:Y:S01]  /*2280*/  LDC R18, c[0x0][0xb0c] ;  /* 0x0002c300ff127b82 */ /* 0x000f220000000800 */
[----:B---3--:R-:W-:Y:S01]  /*2290*/  IMAD.HI.U32 R22, R0, R5, RZ ;  /* 0x0000000500167227 */ /* 0x008fe200078e00ff */
[----:B------:R-:W-:-:S06]  /*22a0*/  ISETP.NE.AND P0, PT, R4, 0x1, PT ;  /* 0x000000010400780c */ /* 0x000fcc0003f05270 */
[----:B------:R-:W3:Y:S01]  /*22b0*/  LDC.64 R2, c[0x0][0xb28] ;  /* 0x0002ca00ff027b82 */ /* 0x000ee20000000a00 */
[----:B-1----:R-:W-:-:S04]  /*22c0*/  IMAD.HI.U32 R20, R9, R6, RZ ;  /* 0x0000000609147227 */ /* 0x002fc800078e00ff */
[----:B------:R-:W-:Y:S01]  /*22d0*/  IMAD.HI.U32 R24, R11, R6, RZ ;  /* 0x000000060b187227 */ /* 0x000fe200078e00ff */
[----:B------:R-:W-:Y:S02]  /*22e0*/  SHF.R.U32.HI R20, RZ, R7, R20 ;  /* 0x00000007ff147219 */ /* 0x000fe40000011614 */
[----:B--2---:R-:W-:Y:S01]  /*22f0*/  SHF.R.U32.HI R19, RZ, R17, R22 ;  /* 0x00000011ff137219 */ /* 0x004fe20000011616 */
[----:B------:R-:W-:Y:S01]  /*2300*/  IMAD.HI.U32 R22, R8, R5, RZ ;  /* 0x0000000508167227 */ /* 0x000fe200078e00ff */
[----:B------:R-:W-:Y:S02]  /*2310*/  SHF.R.U32.HI R24, RZ, R7, R24 ;  /* 0x00000007ff187219 */ /* 0x000fe40000011618 */
[----:B------:R-:W-:Y:S02]  /*2320*/  SEL R19, R0, R19, !P0 ;  /* 0x0000001300137207 */ /* 0x000fe40004000000 */
[----:B------:R-:W-:Y:S02]  /*2330*/  SHF.R.U32.HI R17, RZ, R17, R22 ;  /* 0x00000011ff117219 */ /* 0x000fe40000011616 */
[----:B----4-:R-:W-:-:S02]  /*2340*/  ISETP.NE.AND P1, PT, R18, 0x1, PT ;  /* 0x000000011200780c */ /* 0x010fc40003f25270 */
[----:B------:R-:W-:Y:S02]  /*2350*/  SEL R17, R8, R17, !P0 ;  /* 0x0000001108117207 */ /* 0x000fe40004000000 */
[----:B------:R-:W-:Y:S02]  /*2360*/  SEL R21, R9, R20, !P1 ;  /* 0x0000001409157207 */ /* 0x000fe40004800000 */
[----:B------:R-:W-:Y:S01]  /*2370*/  SEL R5, R11, R24, !P1 ;  /* 0x000000180b057207 */ /* 0x000fe20004800000 */
[----:B---3--:R-:W-:Y:S01]  /*2380*/  IMAD.HI.U32 R20, R19, R2, RZ ;  /* 0x0000000213147227 */ /* 0x008fe200078e00ff */
[----:B------:R-:W-:-:S03]  /*2390*/  IADD3 R7, PT, PT, -R17, RZ, RZ ;  /* 0x000000ff11077210 */ /* 0x000fc60007ffe1ff */
        /* <DEDUP_REMOVED lines=11> */
[----:B------:R-:W-:-:S04]  /*2450*/  @!P0 IMAD.HI.U32 R20, R5, R2, RZ ;  /* 0x0000000205148227 */ /* 0x000fc800078e00ff */
[----:B------:R-:W-:Y:S01]  /*2460*/  IMAD.MOV R2, RZ, RZ, -R6 ;  /* 0x000000ffff027224 */ /* 0x000fe200078e0a06 */
[----:B------:R-:W-:-:S03]  /*2470*/  @!P0 SHF.R.U32.HI R20, RZ, R3, R20 ;  /* 0x00000003ff148219 */ /* 0x000fc60000011614 */
[----:B------:R-:W-:Y:S01]  /*2480*/  IMAD R2, R34, R2, R17 ;  /* 0x0000000222027224 */ /* 0x000fe200078e0211 */
        /* <DEDUP_REMOVED lines=9> */
.L_x_41:
[----:B------:R-:W1:Y:S02]  /*2520*/  LDCU UR8, c[0x0][0xb30] ;  /* 0x00016600ff0877ac */ /* 0x000e640008000800 */
[----:B-1----:R-:W-:-:S09]  /*2530*/  UISETP.NE.AND UP0, UPT, UR8, 0x1, UPT ;  /* 0x000000010800788c */ /* 0x002fd2000bf05270 */
[----:B------:R-:W-:Y:S05]  /*2540*/  BRA.U UP0, `(.L_x_42) ;  /* 0x0000000100407547 */ /* 0x000fea000b800000 */
[----:B------:R-:W1:Y:S08]  /*2550*/  LDC.64 R4, c[0x0][0xb10] ;  /* 0x0002c400ff047b82 */ /* 0x000e700000000a00 */
[----:B------:R-:W2:Y:S08]  /*2560*/  LDC.64 R2, c[0x0][0xb18] ;  /* 0x0002c600ff027b82 */ /* 0x000eb00000000a00 */
[----:B------:R-:W4:Y:S08]  /*2570*/  LDC R6, c[0x0][0xb20] ;  /* 0x0002c800ff067b82 */ /* 0x000f300000000800 */
[----:B------:R-:W3:Y:S01]  /*2580*/  LDC R18, c[0x0][0xb0c] ;  /* 0x0002c300ff127b82 */ /* 0x000ee20000000800 */
[----:B-1----:R-:W-:-:S05]  /*2590*/  IMAD.HI.U32 R4, R11, R4, RZ ;  /* 0x000000040b047227 */ /* 0x002fca00078e00ff */
[----:B------:R-:W-:Y:S01]  /*25a0*/  SHF.R.U32.HI R4, RZ, R5, R4 ;  /* 0x00000005ff047219 */ /* 0x000fe20000011604 */
[----:B--2---:R-:W-:Y:S01]  /*25b0*/  IMAD.HI.U32 R3, R8, R3, RZ ;  /* 0x0000000308037227 */ /* 0x004fe200078e00ff */
[----:B------:R-:W-:-:S04]  /*25c0*/  ISETP.NE.AND P0, PT, R2, 0x1, PT ;  /* 0x000000010200780c */ /* 0x000fc80003f05270 */
[----:B----4-:R-:W-:-:S04]  /*25d0*/  SHF.R.U32.HI R3, RZ, R6, R3 ;  /* 0x00000006ff037219 */ /* 0x010fc80000011603 */
[----:B------:R-:W-:Y:S02]  /*25e0*/  SEL R3, R8, R3, !P0 ;  /* 0x0000000308037207 */ /* 0x000fe40004000000 */
[----:B---3--:R-:W-:-:S04]  /*25f0*/  ISETP.NE.AND P1, PT, R18, 0x1, PT ;  /* 0x000000011200780c */ /* 0x008fc80003f25270 */
[----:B------:R-:W-:-:S05]  /*2600*/  SEL R4, R11, R4, !P1 ;  /* 0x000000040b047207 */ /* 0x000fca0004800000 */
[----:B------:R-:W-:Y:S02]  /*2610*/  IMAD.IADD R5, R3, 0x1, -R4 ;  /* 0x0000000103057824 */ /* 0x000fe400078e0a04 */
[----:B------:R-:W-:Y:S02]  /*2620*/  IMAD.IADD R3, R4, 0x1, -R3 ;  /* 0x0000000104037824 */ /* 0x000fe400078e0a03 */
[----:B------:R-:W-:Y:S02]  /*2630*/  IMAD R11, R5, R18, R11 ;  /* 0x00000012050b7224 */ /* 0x000fe400078e020b */
[----:B------:R-:W-:-:S07]  /*2640*/  IMAD R8, R3, R2, R8 ;  /* 0x0000000203087224 */ /* 0x000fce00078e0208 */
.L_x_42:
[----:B------:R-:W-:Y:S01]  /*2650*/  VIADD R14, R14, 0x1 ;  /* 0x000000010e0e7836 */ /* 0x000fe20000000000 */
[----:B------:R-:W-:Y:S01]  /*2660*/  UPLOP3.LUT UP5, UPT, UPT, UPT, UPT, 0x80, 0x8 ;  /* 0x000000000008789c */ /* 0x000fe20003faf070 */
[----:B------:R-:W-:Y:S02]  /*2670*/  IMAD.IADD R19, R11, 0x1, R88 ;  /* 0x000000010b137824 */ /* 0x000fe400078e0258 */
[----:B------:R-:W-:Y:S01]  /*2680*/  IMAD.IADD R18, R8, 0x1, R79 ;  /* 0x0000000108127824 */ /* 0x000fe200078e024f */
[----:B------:R-:W-:-:S04]  /*2690*/  ISETP.NE.AND P0, PT, R14, 0x2, PT ;  /* 0x000000020e00780c */ /* 0x000fc80003f05270 */
[----:B------:R-:W-:Y:S02]  /*26a0*/  SEL R2, RZ, 0x1, P0 ;  /* 0x00000001ff027807 */ /* 0x000fe40000000000 */
[----:B------:R-:W-:Y:S02]  /*26b0*/  SEL R14, R14, RZ, P0 ;  /* 0x000000ff0e0e7207 */ /* 0x000fe40000000000 */
[----:B------:R-:W-:Y:S01]  /*26c0*/  LOP3.LUT R13, R13, R2, RZ, 0x3c, !PT ;  /* 0x000000020d0d7212 */ /* 0x000fe200078e3cff */
[----:B------:R-:W-:Y:S06]  /*26d0*/  @P2 BRA `(.L_x_43) ;  /* 0xfffffff000602947 */ /* 0x000fec000383ffff */
[----:B------:R-:W-:Y:S01]  /*26e0*/  UIADD3 UR6, UPT, UPT, UR6, 0x68, URZ ;  /* 0x0000006806067890 */ /* 0x000fe2000fffe0ff */
[----:B------:R-:W-:-:S03]  /*26f0*/  SHF.L.U32 R3, R15, 0x1f, RZ ;  /* 0x0000001f0f037819 */ /* 0x000fc600000006ff */
[----:B------:R-:W-:-:S09]  /*2700*/  ULEA UR4, UR23, UR6, 0x3 ;  /* 0x0000000617047291 */ /* 0x000fd2000f8e18ff */
[----:B------:R-:W1:Y:S02]  /*2710*/  SYNCS.PHASECHK.TRANS64.TRYWAIT P0, [UR4], R3 ;  /* 0x00000003ff0075a7 */ /* 0x000e640008001104 */
[----:B-1----:R-:W-:Y:S05]  /*2720*/  @!P0 BRA `(.L_x_44) ;  /* 0x0000006800ac8947 */ /* 0x002fea0003800000 */
.L_x_197:
[----:B------:R-:W-:-:S04]  /*2730*/  UIADD3 UR5, UPT, UPT, UR23, 0x1, URZ ;  /* 0x0000000117057890 */ /* 0x000fc8000fffe0ff */
[----:B------:R-:W-:-:S04]  /*2740*/  UISETP.NE.AND UP0, UPT, UR5, 0xd, UPT ;  /* 0x0000000d0500788c */ /* 0x000fc8000bf05270 */
[----:B------:R-:W-:Y:S02]  /*2750*/  USEL UR7, URZ, 0x1, UP0 ;  /* 0x00000001ff077887 */ /* 0x000fe40008000000 */
[----:B------:R-:W-:-:S04]  /*2760*/  USEL UR5, UR5, URZ, UP0 ;  /* 0x000000ff05057287 */ /* 0x000fc80008000000 */
[----:B------:R-:W-:Y:S01]  /*2770*/  ULEA UR4, UR5, UR6, 0x3 ;  /* 0x0000000605047291 */ /* 0x000fe2000f8e18ff */
[----:B------:R-:W-:-:S04]  /*2780*/  LOP3.LUT R2, R15, UR7, RZ, 0x3c, !PT ;  /* 0x000000070f027c12 */ /* 0x000fc8000f8e3cff */
[----:B-1----:R-:W-:-:S04]  /*2790*/  SHF.L.U32 R3, R2, 0x1f, RZ ;  /* 0x0000001f02037819 */ /* 0x002fc800000006ff */
[----:B------:R-:W1:Y:S02]  /*27a0*/  SYNCS.PHASECHK.TRANS64.TRYWAIT P0, [UR4], R3 ;  /* 0x00000003ff0075a7 */ /* 0x000e640008001104 */
[----:B-1----:R-:W-:Y:S05]  /*27b0*/  @!P0 BRA `(.L_x_45) ;  /* 0x0000006800a08947 */ /* 0x002fea0003800000 */
.L_x_199:
        /* <DEDUP_REMOVED lines=9> */
.L_x_201:
        /* <DEDUP_REMOVED lines=9> */
.L_x_203:
        /* <DEDUP_REMOVED lines=9> */
.L_x_205:
        /* <DEDUP_REMOVED lines=9> */
.L_x_207:
        /* <DEDUP_REMOVED lines=9> */
.L_x_209:
        /* <DEDUP_REMOVED lines=9> */
.L_x_211:
        /* <DEDUP_REMOVED lines=9> */
.L_x_213:
        /* <DEDUP_REMOVED lines=9> */
.L_x_215:
        /* <DEDUP_REMOVED lines=9> */
.L_x_217:
        /* <DEDUP_REMOVED lines=9> */
.L_x_219:
[----:B------:R-:W-:-:S04]  /*2d60*/  UIADD3 UR5, UPT, UPT, UR5, 0x1, URZ ;  /* 0x0000000105057890 */ /* 0x000fc8000fffe0ff */
[----:B------:R-:W-:-:S04]  /*2d70*/  UISETP.NE.AND UP0, UPT, UR5, 0xd, UPT ;  /* 0x0000000d0500788c */ /* 0x000fc8000bf05270 */
[----:B------:R-:W-:Y:S02]  /*2d80*/  USEL UR4, URZ, 0x1, UP0 ;  /* 0x00000001ff047887 */ /* 0x000fe40008000000 */
[----:B------:R-:W-:-:S04]  /*2d90*/  USEL UR5, UR5, URZ, UP0 ;  /* 0x000000ff05057287 */ /* 0x000fc80008000000 */
[----:B------:R-:W-:Y:S01]  /*2da0*/  ULEA UR5, UR5, UR6, 0x3 ;  /* 0x0000000605057291 */ /* 0x000fe2000f8e18ff */
[----:B-1----:R-:W-:-:S04]  /*2db0*/  LOP3.LUT R3, R2, UR4, RZ, 0x3c, !PT ;  /* 0x0000000402037c12 */ /* 0x002fc8000f8e3cff */
[----:B------:R-:W-:Y:S01]  /*2dc0*/  SHF.L.U32 R3, R3, 0x1f, RZ ;  /* 0x0000001f03037819 */ /* 0x000fe200000006ff */
[----:B---3--:R-:W-:-:S07]  /*2dd0*/  IMAD.U32 R0, RZ, RZ, UR5 ;  /* 0x00000005ff007e24 */ /* 0x008fce000f8e00ff */
.L_x_56:
[----:B-1----:R1:W2:Y:S02]  /*2de0*/  SYNCS.PHASECHK.TRANS64.TRYWAIT P0, [R0+URZ], R3 ;  /* 0x00000003000075a7 */ /* 0x0022a400080011ff */
[----:B--2---:R-:W-:Y:S05]  /*2df0*/  @!P0 NANOSLEEP.SYNCS 0x989680 ;  /* 0x009896800000895d */ /* 0x004fea0003900000 */
[----:B------:R-:W2:Y:S02]  /*2e00*/  @!P0 SYNCS.PHASECHK.TRANS64 P0, [R0+URZ], R3 ;  /* 0x00000003000085a7 */ /* 0x000ea400080010ff */
[----:B--2---:R-:W-:Y:S05]  /*2e10*/  @P0 EXIT ;  /* 0x000000000000094d */ /* 0x004fea0003800000 */
[----:B------:R-:W-:Y:S05]  /*2e20*/  BRA `(.L_x_56) ;  /* 0xfffffffc00ec7947 */ /* 0x000fea000383ffff */
.L_x_23:
[----:B------:R-:W-:-:S04]  /*2e30*/  UISETP.NE.AND UP1, UPT, UR37, URZ, UPT ;  /* 0x000000ff2500728c */ /* 0x000fc8000bf25270 */
[----:B------:R-:W-:-:S09]  /*2e40*/  UISETP.NE.OR UP1, UPT, UR10, 0x1, UP1 ;  /* 0x000000010a00788c */ /* 0x000fd20008f25670 */
[----:B------:R-:W-:Y:S05]  /*2e50*/  BRA.U UP1, `(.L_x_57) ;  /* 0x00000005014c7547 */ /* 0x000fea000b800000 */
[----:B------:R-:W-:Y:S01]  /*2e60*/  HFMA2 R11, -RZ, RZ, 0, 0 ;  /* 0x00000000ff0b7431 */ /* 0x000fe200000001ff */
[----:B------:R-:W-:Y:S01]  /*2e70*/  ISETP.GE.U32.AND P2, PT, R10, 0x2, PT ;  /* 0x000000020a00780c */ /* 0x000fe20003f46070 */
[----:B------:R-:W-:Y:S01]  /*2e80*/  IMAD.MOV.U32 R12, RZ, RZ, 0x1 ;  /* 0x00000001ff0c7424 */ /* 0x000fe200078e00ff */
[----:B------:R-:W-:Y:S01]  /*2e90*/  CS2R R8, SRZ ;  /* 0x0000000000087805 */ /* 0x000fe2000001ff00 */
[----:B------:R-:W-:Y:S01]  /*2ea0*/  IMAD.MOV.U32 R3, RZ, RZ, RZ ;  /* 0x000000ffff037224 */ /* 0x000fe200078e00ff */
[----:B------:R-:W-:Y:S01]  /*2eb0*/  UMOV UR4, 0x400 ;  /* 0x0000040000047882 */ /* 0x000fe20000000000 */
[----:B------:R-:W-:Y:S01]  /*2ec0*/  UMOV UR6, URZ ;  /* 0x000000ff00067c82 */ /* 0x000fe20008000000 */
[----:B------:R-:W-:-:S12]  /*2ed0*/  ULEA UR37, UR37, UR4, 0x18 ;  /* 0x0000000425257291 */ /* 0x000fd8000f8ec0ff */
.L_x_61:
[----:B------:R-:W-:Y:S02]  /*2ee0*/  LEA R0, R3, UR37, 0x3 ;  /* 0x0000002503007c11 */ /* 0x000fe4000f8e18ff */
[----:B------:R-:W-:-:S03]  /*2ef0*/  SHF.L.U32 R5, R8, 0x1f, RZ ;  /* 0x0000001f08057819 */ /* 0x000fc600000006ff */
[----:B------:R-:W-:Y:S01]  /*2f00*/  VIADD R4, R0, 0x190 ;  /* 0x0000019000047836 */ /* 0x000fe20000000000 */
[----:B------:R-:W1:Y:S02]  /*2f10*/  SYNCS.PHASECHK.TRANS64.TRYWAIT P0, [R0+URZ+0x180], R5 ;  /* 0x00018005000075a7 */ /* 0x000e6400080011ff */
[----:B-1----:R-:W-:Y:S05]  /*2f20*/  @!P0 BRA `(.L_x_58) ;  /* 0x0000006400cc8947 */ /* 0x002fea0003800000 */
.L_x_220:
[----:B------:R-:W-:Y:S01]  /*2f30*/  ULEA UR5, UR6, UR37, 0x3 ;  /* 0x0000002506057291 */ /* 0x000fe2000f8e18ff */
[----:B------:R-:W-:Y:S01]  /*2f40*/  PRMT R4, RZ, 0x654, R4 ;  /* 0x00000654ff047816 */ /* 0x000fe20000000004 */
[----:B-1----:R-:W-:Y:S01]  /*2f50*/  @!P2 IMAD.MOV.U32 R5, RZ, RZ, 0x10 ;  /* 0x00000010ff05a424 */ /* 0x002fe200078e00ff */
[----:B------:R-:W-:Y:S01]  /*2f60*/  SHF.L.U32 R7, R12, 0x1f, RZ ;  /* 0x0000001f0c077819 */ /* 0x000fe200000006ff */
[----:B------:R-:W-:Y:S01]  /*2f70*/  UIADD3 UR4, UPT, UPT, UR5, 0x120, URZ ;  /* 0x0000012005047890 */ /* 0x000fe2000fffe0ff */
[----:B------:R1:W-:Y:S05]  /*2f80*/  SYNCS.ARRIVE.TRANS64.RED.A1T0 RZ, [R4+URZ], RZ ;  /* 0x000000ff04ff79a7 */ /* 0x0003ea00081004ff */
[----:B------:R-:W-:Y:S01]  /*2f90*/  IMAD.U32 R13, RZ, RZ, UR4 ;  /* 0x00000004ff0d7e24 */ /* 0x000fe2000f8e00ff */
[----:B------:R-:W2:Y:S04]  /*2fa0*/  SYNCS.PHASECHK.TRANS64.TRYWAIT P0, [UR5+0x130], R7 ;  /* 0x00013007ff0075a7 */ /* 0x000ea80008001105 */
[----:B------:R-:W-:Y:S01]  /*2fb0*/  PRMT R13, R10, 0x654, R13 ;  /* 0x000006540a0d7816 */ /* 0x000fe2000000000d */
[----:B-12---:R-:W-:Y:S06]  /*2fc0*/  @!P0 BRA `(.L_x_59) ;  /* 0x0000006400b88947 */ /* 0x006fec0003800000 */
.L_x_222:
[----:B------:R-:W-:Y:S01]  /*2fd0*/  ULEA UR4, UR6, UR37, 0x4 ;  /* 0x0000002506047291 */ /* 0x000fe2000f8e20ff */
[----:B------:R-:W-:Y:S01]  /*2fe0*/  SEL R2, R13, R2, !P2 ;  /* 0x000000020d027207 */ /* 0x000fe20005000000 */
[----:B------:R-:W-:Y:S01]  /*2ff0*/  UIADD3 UR5, UPT, UPT, UR5, 0x120, URZ ;  /* 0x0000012005057890 */ /* 0x000fe2000fffe0ff */
[----:B-1----:R-:W-:Y:S01]  /*3000*/  LEA R0, R11, UR37, 0x3 ;  /* 0x000000250b007c11 */ /* 0x002fe2000f8e18ff */
[----:B------:R-:W-:Y:S01]  /*3010*/  UIADD3 UR4, UPT, UPT, UR4, 0x1b0, URZ ;  /* 0x000001b004047890 */ /* 0x000fe2000fffe0ff */
[----:B------:R1:W-:Y:S01]  /*3020*/  @!P2 SYNCS.ARRIVE.TRANS64.RED RZ, [R2+URZ], R5 ;  /* 0x0000000502ffa9a7 */ /* 0x0003e200080004ff */
[----:B------:R-:W-:Y:S01]  /*3030*/  UIADD3 UR6, UPT, UPT, UR6, 0x1, URZ ;  /* 0x0000000106067890 */ /* 0x000fe2000fffe0ff */
[----:B------:R-:W-:-:S03]  /*3040*/  VIADD R3, R3, 0x1 ;  /* 0x0000000103037836 */ /* 0x000fc60000000000 */
[----:B------:R-:W-:Y:S02]  /*3050*/  UISETP.NE.AND UP0, UPT, UR6, 0x2, UPT ;  /* 0x000000020600788c */ /* 0x000fe4000bf05270 */
[----:B------:R-:W-:Y:S01]  /*3060*/  ISETP.NE.AND P0, PT, R3, 0x2, PT ;  /* 0x000000020300780c */ /* 0x000fe20003f05270 */
[----:B------:R-:W-:Y:S06]  /*3070*/  UGETNEXTWORKID.BROADCAST [UR4], [UR5] ;  /* 0x00000000040073ca */ /* 0x000fec0008000100 */
[----:B------:R-:W-:Y:S02]  /*3080*/  USEL UR4, URZ, 0x1, UP0 ;  /* 0x00000001ff047887 */ /* 0x000fe40008000000 */
[----:B------:R-:W-:-:S04]  /*3090*/  USEL UR6, UR6, URZ, UP0 ;  /* 0x000000ff06067287 */ /* 0x000fc80008000000 */
[----:B------:R-:W-:Y:S02]  /*30a0*/  LOP3.LUT R12, R12, UR4, RZ, 0x3c, !PT ;  /* 0x000000040c0c7c12 */ /* 0x000fe4000f8e3cff */
[----:B-1----:R-:W-:-:S04]  /*30b0*/  SHF.L.U32 R5, R9, 0x1f, RZ ;  /* 0x0000001f09057819 */ /* 0x002fc800000006ff */
[----:B------:R-:W1:Y:S02]  /*30c0*/  SYNCS.PHASECHK.TRANS64.TRYWAIT P1, [R0+URZ+0x120], R5 ;  /* 0x00012005000075a7 */ /* 0x000e6400080211ff */
[----:B-1----:R-:W-:Y:S05]  /*30d0*/  @!P1 BRA `(.L_x_60) ;  /* 0x00000064008c9947 */ /* 0x002fea0003800000 */
.L_x_223:
[----:B------:R-:W-:Y:S01]  /*30e0*/  LEA R4, R11, UR37, 0x4 ;  /* 0x000000250b047c11 */ /* 0x000fe2000f8e20ff */
[----:B-1----:R-:W-:Y:S01]  /*30f0*/  VIADD R0, R0, 0x130 ;  /* 0x0000013000007836 */ /* 0x002fe20000000000 */
[----:B------:R-:W-:Y:S01]  /*3100*/  SEL R3, R3, RZ, P0 ;  /* 0x000000ff03037207 */ /* 0x000fe20000000000 */
[----:B------:R-:W-:-:S03]  /*3110*/  VIADD R11, R11, 0x1 ;  /* 0x000000010b0b7836 */ /* 0x000fc60000000000 */
[----:B------:R-:W1:Y:S01]  /*3120*/  LDS.128 R4, [R4+0x1b0] ;  /* 0x0001b00004047984 */ /* 0x000e620000000c00 */
[----:B------:R-:W-:Y:S02]  /*3130*/  PRMT R0, RZ, 0x654, R0 ;  /* 0x00000654ff007816 */ /* 0x000fe40000000000 */
[C---:B------:R-:W-:Y:S01]  /*3140*/  ISETP.NE.AND P1, PT, R11.reuse, 0x2, PT ;  /* 0x000000020b00780c */ /* 0x040fe20003f25270 */
[----:B------:R-:W-:Y:S01]  /*3150*/  @!PT LDS RZ, [RZ] ;  /* 0x00000000fffff984 */ /* 0x000fe20000000800 */
[----:B------:R-:W-:Y:S01]  /*3160*/  @!PT LDS RZ, [RZ] ;  /* 0x00000000fffff984 */ /* 0x000fe20000000800 */
[----:B------:R-:W-:Y:S01]  /*3170*/  @!PT LDS RZ, [RZ] ;  /* 0x00000000fffff984 */ /* 0x000fe20000000800 */
[----:B------:R-:W-:Y:S01]  /*3180*/  @!PT LDS RZ, [RZ] ;  /* 0x00000000fffff984 */ /* 0x000fe20000000800 */
[----:B------:R2:W-:Y:S06]  /*3190*/  MEMBAR.ALL.CTA ;  /* 0x0000000000007992 */ /* 0x0005ec0000008000 */
[----:B--2---:R-:W2:Y:S01]  /*31a0*/  FENCE.VIEW.ASYNC.S ;  /* 0x00000000000073c6 */ /* 0x004ea20000000000 */
[----:B------:R-:W-:Y:S01]  /*31b0*/  SEL R11, R11, RZ, P1 ;  /* 0x000000ff0b0b7207 */ /* 0x000fe20000800000 */
[----:B--2---:R2:W-:Y:S01]  /*31c0*/  SYNCS.ARRIVE.TRANS64.RED.A1T0 RZ, [R0+URZ], RZ ;  /* 0x000000ff00ff79a7 */ /* 0x0045e200081004ff */
[----:B-1----:R-:W-:-:S02]  /*31d0*/  LOP3.LUT P3, RZ, R6, 0x1, RZ, 0xc0, !PT ;  /* 0x0000000106ff7812 */ /* 0x002fc4000786c0ff */
[----:B------:R-:W-:-:S04]  /*31e0*/  SEL R5, RZ, 0x1, P0 ;  /* 0x00000001ff057807 */ /* 0x000fc80000000000 */
[----:B------:R-:W-:Y:S02]  /*31f0*/  LOP3.LUT R8, R8, R5, RZ, 0x3c, !PT ;  /* 0x0000000508087212 */ /* 0x000fe400078e3cff */
[----:B--2---:R-:W-:-:S04]  /*3200*/  SEL R0, RZ, 0x1, P1 ;  /* 0x00000001ff007807 */ /* 0x004fc80000800000 */
[----:B------:R-:W-:Y:S01]  /*3210*/  LOP3.LUT R9, R9, R0, RZ, 0x3c, !PT ;  /* 0x0000000009097212 */ /* 0x000fe200078e3cff */
[----:B------:R-:W-:Y:S06]  /*3220*/  @P3 BRA `(.L_x_61) ;  /* 0xfffffffc002c3947 */ /* 0x000fec000383ffff */
[----:B------:R-:W-:Y:S01]  /*3230*/  ULEA UR5, UR6, UR37, 0x3 ;  /* 0x0000002506057291 */ /* 0x000fe2000f8e18ff */
[----:B------:R-:W-:-:S08]  /*3240*/  SHF.L.U32 R3, R12, 0x1f, RZ ;  /* 0x0000001f0c037819 */ /* 0x000fd000000006ff */
[----:B------:R-:W1:Y:S02]  /*3250*/  SYNCS.PHASECHK.TRANS64 P0, [UR5+0x130], R3 ;  /* 0x00013003ff0075a7 */ /* 0x000e640008001005 */
[----:B-1----:R-:W-:Y:S05]  /*3260*/  @P0 BRA `(.L_x_62) ;  /* 0x0000000000080947 */ /* 0x002fea0003800000 */
[----:B------:R-:W1:Y:S02]  /*3270*/  SYNCS.PHASECHK.TRANS64.TRYWAIT P0, [UR5+0x130], R3 ;  /* 0x00013003ff0075a7 */ /* 0x000e640008001105 */
[----:B-1----:R-:W-:Y:S05]  /*3280*/  @!P0 BRA `(.L_x_63) ;  /* 0x0000006400348947 */ /* 0x002fea0003800000 */
.L_x_62:
[----:B------:R-:W-:-:S04]  /*3290*/  UIADD3 UR4, UPT, UPT, UR6, 0x1, URZ ;  /* 0x0000000106047890 */ /* 0x000fc8000fffe0ff */
[----:B------:R-:W-:-:S04]  /*32a0*/  UISETP.NE.AND UP0, UPT, UR4, 0x2, UPT ;  /* 0x000000020400788c */ /* 0x000fc8000bf05270 */
[----:B------:R-:W-:Y:S02]  /*32b0*/  USEL UR7, URZ, 0x1, UP0 ;  /* 0x00000001ff077887 */ /* 0x000fe40008000000 */
[----:B------:R-:W-:-:S04]  /*32c0*/  USEL UR4, UR4, URZ, UP0 ;  /* 0x000000ff04047287 */ /* 0x000fc80008000000 */
[----:B------:R-:W-:Y:S01]  /*32d0*/  ULEA UR4, UR4, UR37, 0x3 ;  /* 0x0000002504047291 */ /* 0x000fe2000f8e18ff */
[----:B-1----:R-:W-:-:S04]  /*32e0*/  LOP3.LUT R3, R12, UR7, RZ, 0x3c, !PT ;  /* 0x000000070c037c12 */ /* 0x002fc8000f8e3cff */
[----:B------:R-:W-:-:S04]  /*32f0*/  SHF.L.U32 R0, R3, 0x1f, RZ ;  /* 0x0000001f03007819 */ /* 0x000fc800000006ff */
[----:B------:R-:W1:Y:S02]  /*3300*/  SYNCS.PHASECHK.TRANS64 P0, [UR4+0x130], R0 ;  /* 0x00013000ff0075a7 */ /* 0x000e640008001004 */
[----:B-1----:R-:W-:Y:S05]  /*3310*/  @P0 EXIT ;  /* 0x000000000000094d */ /* 0x002fea0003800000 */
[----:B------:R-:W-:Y:S02]  /*3320*/  SHF.L.U32 R3, R3, 0x1f, RZ ;  /* 0x0000001f03037819 */ /* 0x000fe400000006ff */
[----:B------:R-:W-:-:S07]  /*3330*/  MOV R0, UR4 ;  /* 0x0000000400007c02 */ /* 0x000fce0008000f00 */
.L_x_64:
[----:B-1----:R1:W2:Y:S02]  /*3340*/  SYNCS.PHASECHK.TRANS64.TRYWAIT P0, [R0+URZ+0x130], R3 ;  /* 0x00013003000075a7 */ /* 0x0022a400080011ff */
[----:B--2---:R-:W-:Y:S05]  /*3350*/  @!P0 NANOSLEEP.SYNCS 0x989680 ;  /* 0x009896800000895d */ /* 0x004fea0003900000 */
[----:B------:R-:W2:Y:S02]  /*3360*/  @!P0 SYNCS.PHASECHK.TRANS64 P0, [R0+URZ+0x130], R3 ;  /* 0x00013003000085a7 */ /* 0x000ea400080010ff */
[----:B--2---:R-:W-:Y:S05]  /*3370*/  @P0 EXIT ;  /* 0x000000000000094d */ /* 0x004fea0003800000 */
[----:B------:R-:W-:Y:S05]  /*3380*/  BRA `(.L_x_64) ;  /* 0xfffffffc00ec7947 */ /* 0x000fea000383ffff */
.L_x_57:
[----:B------:R-:W-:Y:S05]  /*3390*/  BRA.U UP4, `(.L_x_65) ;  /* 0x0000001104d87547 */ /* 0x000fea000b800000 */
[----:B------:R-:W-:Y:S01]  /*33a0*/  UMOV UR6, 0x40 ;  /* 0x0000004000067882 */ /* 0x000fe20000000000 */
[----:B------:R-:W-:Y:S01]  /*33b0*/  NOP ;  /* 0x0000000000007918 */ /* 0x000fe20000000000 */
[----:B------:R-:W-:Y:S01]  /*33c0*/  ULEA UR6, UR37, UR6, 0x18 ;  /* 0x0000000625067291 */ /* 0x000fe2000f8ec0ff */
[----:B------:R-:W-:Y:S02]  /*33d0*/  UMOV UR7, 0x400 ;  /* 0x0000040000077882 */ /* 0x000fe40000000000 */
[----:B------:R-:W-:-:S06]  /*33e0*/  ULEA UR37, UR37, UR7, 0x18 ;  /* 0x0000000725257291 */ /* 0x000fcc000f8ec0ff */
[----:B------:R-:W1:Y:S02]  /*33f0*/  LDS.U8 R2, [UR6+0x1c] ;  /* 0x00001c06ff027984 */ /* 0x000e640008000000 */
[----:B-1----:R-:W-:-:S13]  /*3400*/  ISETP.NE.AND P0, PT, R2, RZ, PT ;  /* 0x000000ff0200720c */ /* 0x002fda0003f05270 */
[----:B------:R-:W-:Y:S05]  /*3410*/  @P0 BRA `(.L_x_66) ;  /* 0x0000000400080947 */ /* 0x000fea0003800000 */
[----:B------:R-:W-:Y:S02]  /*3420*/  UISETP.NE.U32.AND UP0, UPT, UR5, 0x1, UPT ;  /* 0x000000010500788c */ /* 0x000fe4000bf05070 */
[----:B------:R-:W-:-:S07]  /*3430*/  UIADD3 UR8, UPT, UPT, UR6, 0x8, URZ ;  /* 0x0000000806087890 */ /* 0x000fce000fffe0ff */
[----:B------:R-:W-:Y:S05]  /*3440*/  BRA.U !UP0, `(.L_x_67) ;  /* 0x00000001089c7547 */ /* 0x000fea000b800000 */
[----:B------:R-:W-:Y:S01]  /*3450*/  ELECT P0, URZ, PT ;  /* 0x0000000000ff782f */ /* 0x000fe20003800000 */
[----:B------:R-:W-:-:S12]  /*3460*/  BSSY B0, `(.L_x_67) ;  /* 0x0000025000007945 */ /* 0x000fd80003800000 */
[----:B------:R-:W-:Y:S05]  /*3470*/  @!P0 BRA `(.L_x_68) ;  /* 0x00000000008c8947 */ /* 0x000fea0003800000 */
[----:B------:R-:W-:-:S05]  /*3480*/  UMOV UR7, 0x10 ;  /* 0x0000001000077882 */ /* 0x000fca0000000000 */
[----:B------:R-:W-:Y:S04]  /*3490*/  DEPBAR.LE SB1, 0x36 ;  /* 0x00009d800000791a */ /* 0x000fe80000000000 */
[----:B------:R-:W1:Y:S02]  /*34a0*/  UTCATOMSWS.2CTA.FIND_AND_SET.ALIGN UP1, UR7, UR7 ;  /* 0x00000007000775e3 */ /* 0x000e640008220800 */
[----:B-1----:R-:W-:Y:S01]  /*34b0*/  MOV R11, UR7 ;  /* 0x00000007000b7c02 */ /* 0x002fe20008000f00 */
[----:B------:R-:W-:Y:S06]  /*34c0*/  BRA.U UP1, `(.L_x_69) ;  /* 0x0000000101187547 */ /* 0x000fec000b800000 */
.L_x_70:
[----:B------:R-:W-:Y:S05]  /*34d0*/  NANOSLEEP 0x64 ;  /* 0x000000640000795d */ /* 0x000fea0003800000 */
[----:B------:R-:W-:-:S05]  /*34e0*/  UMOV UR7, 0x10 ;  /* 0x0000001000077882 */ /* 0x000fca0000000000 */
[----:B------:R-:W-:Y:S04]  /*34f0*/  DEPBAR.LE SB1, 0x36 ;  /* 0x00009d800000791a */ /* 0x000fe80000000000 */
[----:B------:R-:W1:Y:S02]  /*3500*/  UTCATOMSWS.2CTA.FIND_AND_SET.ALIGN UP1, UR7, UR7 ;  /* 0x00000007000775e3 */ /* 0x000e640008220800 */
[----:B-1----:R-:W-:Y:S01]  /*3510*/  MOV R11, UR7 ;  /* 0x00000007000b7c02 */ /* 0x002fe20008000f00 */
[----:B------:R-:W-:Y:S05]  /*3520*/  BRA.U !UP1, `(.L_x_70) ;  /* 0xfffffffd09e87547 */ /* 0x000fea000b83ffff */
.L_x_69:
[----:B------:R-:W1:Y:S01]  /*3530*/  LDS R5, [UR6+0x10] ;  /* 0x00001006ff057984 */ /* 0x000e620008000800 */
[----:B------:R-:W-:Y:S01]  /*3540*/  IMAD.U32 R3, RZ, RZ, UR37 ;  /* 0x00000025ff037e24 */ /* 0x000fe2000f8e00ff */
[----:B------:R-:W-:-:S03]  /*3550*/  MOV R2, UR4 ;  /* 0x0000000400027c02 */ /* 0x000fc60008000f00 */
[----:B------:R-:W-:Y:S01]  /*3560*/  VIADD R3, R3, 0x1d0 ;  /* 0x000001d003037836 */ /* 0x000fe20000000000 */
[----:B-1----:R-:W-:-:S04]  /*3570*/  SHF.L.U32 R5, R5, 0x1f, RZ ;  /* 0x0000001f05057819 */ /* 0x002fc800000006ff */
[----:B------:R-:W1:Y:S02]  /*3580*/  SYNCS.PHASECHK.TRANS64.TRYWAIT P0, [UR6+0x8], R5 ;  /* 0x00000805ff0075a7 */ /* 0x000e640008001106 */
[----:B-1----:R-:W-:Y:S05]  /*3590*/  @P0 BRA `(.L_x_71) ;  /* 0x0000000000080947 */ /* 0x002fea0003800000 */
[----:B------:R-:W1:Y:S02]  /*35a0*/  SYNCS.PHASECHK.TRANS64.TRYWAIT P0, [UR6+0x8], R5 ;  /* 0x00000805ff0075a7 */ /* 0x000e640008001106 */
[----:B-1----:R-:W-:Y:S05]  /*35b0*/  @!P0 BRA `(.L_x_72) ;  /* 0x0000006000808947 */ /* 0x002fea0003800000 */
.L_x_71:
[----:B-1----:R-:W-:Y:S01]  /*35c0*/  HFMA2 R4, -RZ, RZ, 0, 5.9604644775390625e-08 ;  /* 0x00000001ff047431 */ /* 0x002fe200000001ff */
[----:B------:R-:W-:Y:S01]  /*35d0*/  UPRMT UR7, UR4, 0x654, UR8 ;  /* 0x0000065404077896 */ /* 0x000fe20008000008 */
[----:B------:R-:W-:Y:S01]  /*35e0*/  IMAD.MOV.U32 R6, RZ, RZ, 0xffff ;  /* 0x0000ffffff067424 */ /* 0x000fe200078e00ff */
[----:B------:R-:W-:Y:S01]  /*35f0*/  PRMT R2, R2, 0x654, R3 ;  /* 0x0000065402027816 */ /* 0x000fe20000000003 */
[----:B------:R-:W-:Y:S02]  /*3600*/  IMAD.MOV.U32 R5, RZ, RZ, 0x4 ;  /* 0x00000004ff057424 */ /* 0x000fe400078e00ff */
[----:B------:R-:W-:Y:S01]  /*3610*/  IMAD.SHL.U32 R9, R11, 0x20, RZ ;  /* 0x000000200b097824 */ /* 0x000fe200078e00ff */
[----:B------:R-:W-:Y:S02]  /*3620*/  MOV R3, UR7 ;  /* 0x0000000700037c02 */ /* 0x000fe40008000f00 */
[-C--:B------:R-:W-:Y:S01]  /*3630*/  SHF.L.U32 R7, R6, R11.reuse, RZ ;  /* 0x0000000b06077219 */ /* 0x080fe200000006ff */
[----:B------:R1:W-:Y:S01]  /*3640*/  SYNCS.ARRIVE.TRANS64.RED RZ, [UR7], R5 ;  /* 0x00000005ffff79a7 */ /* 0x0003e20008000407 */
[----:B------:R-:W-:Y:S01]  /*3650*/  SHF.L.U32 R6, R4, R11, RZ ;  /* 0x0000000b04067219 */ /* 0x000fe200000006ff */
[----:B------:R1:W-:Y:S04]  /*3660*/  STS [UR37+0x1d0], R9 ;  /* 0x0001d009ff007988 */ /* 0x0003e80008000825 */
[----:B------:R1:W-:Y:S04]  /*3670*/  STAS [R2.64], R11 ;  /* 0x0000000b02007dbd */ /* 0x0003e8000c0008ff */
[----:B------:R1:W-:Y:S04]  /*3680*/  ATOMS.OR RZ, [UR6+0x14], R7 ;  /* 0x00001407ffff798c */ /* 0x0003e8000b000006 */
[----:B------:R1:W-:Y:S04]  /*3690*/  ATOMS.OR RZ, [UR6+0x18], R6 ;  /* 0x00001806ffff798c */ /* 0x0003e8000b000006 */
[----:B------:R1:W-:Y:S02]  /*36a0*/  ATOMS.XOR RZ, [UR6+0x10], R4 ;  /* 0x00001004ffff798c */ /* 0x0003e4000b800006 */
.L_x_68:
[----:B------:R-:W-:Y:S05]  /*36b0*/  BSYNC B0 ;  /* 0x0000000000007941 */ /* 0x000fea0003800000 */
.L_x_67:
[----:B------:R-:W-:Y:S05]  /*36c0*/  BRA.U UP0, `(.L_x_73) ;  /* 0x00000001006c7547 */ /* 0x000fea000b800000 */
[----:B------:R-:W-:-:S03]  /*36d0*/  UMOV UR7, 0xffffffff ;  /* 0xffffffff00077882 */ /* 0x000fc60000000000 */
[----:B------:R-:W-:Y:S05]  /*36e0*/  BRA.DIV UR7, `(.L_x_74) ;  /* 0x00000062074c7947 */ /* 0x000fea000b800000 */
[----:B------:R-:W-:-:S13]  /*36f0*/  ELECT P6, URZ, PT ;  /* 0x0000000000ff782f */ /* 0x000fda00038c0000 */
.L_x_227:
[----:B------:R-:W-:Y:S05]  /*3700*/  @!P6 BRA `(.L_x_73) ;  /* 0x00000000005ce947 */ /* 0x000fea0003800000 */
[----:B-1----:R-:W1:Y:S02]  /*3710*/  LDS R3, [UR6+0x10] ;  /* 0x00001006ff037984 */ /* 0x002e640008000800 */
[----:B-1----:R-:W-:-:S04]  /*3720*/  SHF.L.U32 R3, R3, 0x1f, RZ ;  /* 0x0000001f03037819 */ /* 0x002fc800000006ff */
[----:B------:R-:W1:Y:S02]  /*3730*/  SYNCS.PHASECHK.TRANS64.TRYWAIT P0, [UR6+0x8], R3 ;  /* 0x00000803ff0075a7 */ /* 0x000e640008001106 */
[----:B-1----:R-:W-:Y:S05]  /*3740*/  @P0 BRA `(.L_x_75) ;  /* 0x0000000000080947 */ /* 0x002fea0003800000 */
[----:B------:R-:W1:Y:S02]  /*3750*/  SYNCS.PHASECHK.TRANS64.TRYWAIT P0, [UR6+0x8], R3 ;  /* 0x00000803ff0075a7 */ /* 0x000e640008001106 */
[----:B-1----:R-:W-:Y:S05]  /*3760*/  @!P0 BRA `(.L_x_76) ;  /* 0x00000060004c8947 */ /* 0x002fea0003800000 */
.L_x_75:
[----:B------:R-:W2:Y:S01]  /*3770*/  LDS R5, [UR37+0x1d0] ;  /* 0x0001d025ff057984 */ /* 0x000ea20008000800 */
[----:B-1----:R-:W-:Y:S02]  /*3780*/  HFMA2 R2, -RZ, RZ, 0, 5.9604644775390625e-08 ;  /* 0x00000001ff027431 */ /* 0x002fe400000001ff */
[----:B------:R-:W-:Y:S01]  /*3790*/  IMAD.MOV.U32 R3, RZ, RZ, 0xffff ;  /* 0x0000ffffff037424 */ /* 0x000fe200078e00ff */
[----:B------:R-:W-:Y:S01]  /*37a0*/  UPRMT UR7, UR4, 0x654, UR8 ;  /* 0x0000065404077896 */ /* 0x000fe20008000008 */
[----:B--2---:R-:W-:-:S03]  /*37b0*/  IMAD.SHL.U32 R4, R5, 0x20, RZ ;  /* 0x0000002005047824 */ /* 0x004fc600078e00ff */
[-C--:B------:R-:W-:Y:S02]  /*37c0*/  SHF.L.U32 R3, R3, R5.reuse, RZ ;  /* 0x0000000503037219 */ /* 0x080fe400000006ff */
[----:B------:R-:W-:Y:S01]  /*37d0*/  SHF.L.U32 R5, R2, R5, RZ ;  /* 0x0000000502057219 */ /* 0x000fe200000006ff */
[----:B------:R2:W-:Y:S04]  /*37e0*/  STS [UR37+0x1d0], R4 ;  /* 0x0001d004ff007988 */ /* 0x0005e80008000825 */
[----:B------:R2:W-:Y:S04]  /*37f0*/  ATOMS.OR RZ, [UR6+0x14], R3 ;  /* 0x00001403ffff798c */ /* 0x0005e8000b000006 */
[----:B------:R2:W-:Y:S01]  /*3800*/  ATOMS.OR RZ, [UR6+0x18], R5 ;  /* 0x00001805ffff798c */ /* 0x0005e2000b000006 */
[----:B------:R-:W-:Y:S03]  /*3810*/  SYNCS.ARRIVE.TRANS64.RED.A1T0 RZ, [UR7], RZ ;  /* 0x000000ffffff79a7 */ /* 0x000fe60008100407 */
[----:B------:R2:W-:Y:S01]  /*3820*/  ATOMS.XOR RZ, [UR6+0x10], R2 ;  /* 0x00001002ffff798c */ /* 0x0005e2000b800006 */
[----:B------:R-:W-:Y:S05]  /*3830*/  BRA `(.L_x_73) ;  /* 0x0000000000107947 */ /* 0x000fea0003800000 */
.L_x_66:
[----:B------:R-:W-:-:S05]  /*3840*/  MOV R2, 0xffffffff ;  /* 0xffffffff00027802 */ /* 0x000fca0000000f00 */
[----:B------:R1:W-:Y:S02]  /*3850*/  STS [UR37+0x1d0], R2 ;  /* 0x0001d002ff007988 */ /* 0x0003e40008000825 */
[----:B-1----:R-:W-:Y:S02]  /*3860*/  MOV R2, 0x3880 ;  /* 0x0000388000027802 */ /* 0x002fe40000000f00 */
[----:B-----5:R-:W-:Y:S05]  /*3870*/  CALL.REL.NOINC `($__internal_1_$__cuda_sm10x_tcgen05_guardrail_trap_phase_invalid_during_alloc) ;  /* 0x0000006400e07944 */ /* 0x020fea0003c00000 */
.L_x_73:
[----:B------:R-:W-:Y:S05]  /*3880*/  WARPSYNC.ALL ;  /* 0x0000000000007948 */ /* 0x000fea0003800000 */
[----:B------:R-:W3:Y:S01]  /*3890*/  S2UR UR7, SR_CgaCtaId ;  /* 0x00000000000779c3 */ /* 0x000ee20000008800 */
[----:B------:R-:W-:Y:S01]  /*38a0*/  UMOV UR6, 0x400 ;  /* 0x0000040000067882 */ /* 0x000fe20000000000 */
[----:B------:R-:W-:-:S06]  /*38b0*/  NOP ;  /* 0x0000000000007918 */ /* 0x000fcc0000000000 */
[----:B------:R-:W-:Y:S06]  /*38c0*/  BAR.ARV 0x6, 0xa0 ;  /* 0x0182800000007b1d */ /* 0x000fec0000002000 */
[----:B------:R-:W4:Y:S01]  /*38d0*/  LDCU UR8, c[0x0][0x38c] ;  /* 0x00007180ff0877ac */ /* 0x000f220008000800 */
[----:B------:R-:W-:Y:S01]  /*38e0*/  LOP3.LUT R0, R0, 0xffff, RZ, 0xc0, !PT ;  /* 0x0000ffff00007812 */ /* 0x000fe200078ec0ff */
[----:B-1----:R-:W-:Y:S01]  /*38f0*/  IMAD.MOV.U32 R9, RZ, RZ, 0x1 ;  /* 0x00000001ff097424 */ /* 0x002fe200078e00ff */
[----:B------:R-:W-:Y:S01]  /*3900*/  LOP3.LUT R8, R8, 0xffff, RZ, 0xc0, !PT ;  /* 0x0000ffff08087812 */ /* 0x000fe200078ec0ff */
[----:B------:R-:W-:Y:S01]  /*3910*/  UMOV UR19, URZ ;  /* 0x000000ff00137c82 */ /* 0x000fe20008000000 */
[----:B------:R-:W-:Y:S01]  /*3920*/  R2UR UR11, R0 ;  /* 0x00000000000b72ca */ /* 0x000fe200000e0000 */
[----:B------:R-:W-:Y:S01]  /*3930*/  UMOV UR18, URZ ;  /* 0x000000ff00127c82 */ /* 0x000fe20008000000 */
[----:B------:R-:W-:Y:S01]  /*3940*/  R2UR UR12, R8 ;  /* 0x00000000080c72ca */ /* 0x000fe200000e0000 */
[----:B------:R-:W-:Y:S01]  /*3950*/  IMAD.MOV.U32 R8, RZ, RZ, RZ ;  /* 0x000000ffff087224 */ /* 0x000fe200078e00ff */
[----:B------:R-:W-:Y:S01]  /*3960*/  UMOV UR17, URZ ;  /* 0x000000ff00117c82 */ /* 0x000fe20008000000 */
[----:B---3--:R-:W-:-:S02]  /*3970*/  ULEA UR7, UR7, UR6, 0x18 ;  /* 0x0000000607077291 */ /* 0x008fc4000f8ec0ff */
[----:B------:R-:W-:Y:S02]  /*3980*/  UISETP.NE.AND UP2, UPT, UR5, URZ, UPT ;  /* 0x000000ff0500728c */ /* 0x000fe4000bf45270 */
[----:B------:R-:W-:Y:S02]  /*3990*/  UIADD3 UR13, UPT, UPT, UR7, 0x4300, URZ ;  /* 0x00004300070d7890 */ /* 0x000fe4000fffe0ff */
[----:B------:R-:W-:Y:S02]  /*39a0*/  UIADD3 UR14, UPT, UPT, UR7, 0x1e300, URZ ;  /* 0x0001e300070e7890 */ /* 0x000fe4000fffe0ff */
[----:B----4-:R-:W-:Y:S01]  /*39b0*/  UIADD3 UR8, UPT, UPT, UR8, 0x3f, URZ ;  /* 0x0000003f08087890 */ /* 0x010fe2000fffe0ff */
[----:B--2---:R-:W1:Y:S01]  /*39c0*/  LDS R2, [UR7+0x1d0] ;  /* 0x0001d007ff027984 */ /* 0x004e620008000800 */
[----:B------:R-:W-:Y:S02]  /*39d0*/  USHF.R.U32.HI UR13, URZ, 0x4, UR13 ;  /* 0x00000004ff0d7899 */ /* 0x000fe4000801160d */
[----:B------:R-:W-:-:S02]  /*39e0*/  USHF.R.S32.HI UR6, URZ, 0x1f, UR8 ;  /* 0x0000001fff067899 */ /* 0x000fc40008011408 */
[----:B------:R-:W-:Y:S02]  /*39f0*/  USHF.R.U32.HI UR14, URZ, 0x4, UR14 ;  /* 0x00000004ff0e7899 */ /* 0x000fe4000801160e */
[----:B------:R-:W-:Y:S02]  /*3a00*/  ULEA.HI UR6, UR6, UR8, URZ, 0x6 ;  /* 0x0000000806067291 */ /* 0x000fe4000f8f30ff */
[----:B------:R-:W-:Y:S02]  /*3a10*/  ULOP3.LUT UR13, UR13, 0x3fff, URZ, 0xc0, !UPT ;  /* 0x00003fff0d0d7892 */ /* 0x000fe4000f8ec0ff */
[----:B------:R-:W-:Y:S02]  /*3a20*/  USHF.R.S32.HI UR6, URZ, 0x6, UR6 ;  /* 0x00000006ff067899 */ /* 0x000fe40008011406 */
[----:B------:R-:W-:Y:S02]  /*3a30*/  ULOP3.LUT UR14, UR14, 0x3fff, URZ, 0xc0, !UPT ;  /* 0x00003fff0e0e7892 */ /* 0x000fe4000f8ec0ff */
[----:B------:R-:W-:Y:S01]  /*3a40*/  UISETP.LT.AND UP0, UPT, UR6, 0x1, UPT ;  /* 0x000000010600788c */ /* 0x000fe2000bf01270 */
[----:B------:R-:W-:Y:S01]  /*3a50*/  UMOV UR28, 0x0 ;  /* 0x00000000001c7882 */ /* 0x000fe20000000000 */
[----:B------:R-:W-:Y:S01]  /*3a60*/  UMOV UR29, 0x8200490 ;  /* 0x08200490001d7882 */ /* 0x000fe20000000000 */
[----:B------:R-:W-:-:S02]  /*3a70*/  ULOP3.LUT UR13, UR13, 0x10000, URZ, 0xfc, !UPT ;  /* 0x000100000d0d7892 */ /* 0x000fc4000f8efcff */
[----:B------:R-:W-:Y:S02]  /*3a80*/  ULOP3.LUT UR14, UR14, 0x10000, URZ, 0xfc, !UPT ;  /* 0x000100000e0e7892 */ /* 0x000fe4000f8efcff */
[----:B------:R-:W-:Y:S01]  /*3a90*/  USEL UR20, UR6, 0x1, !UP0 ;  /* 0x0000000106147887 */ /* 0x000fe2000c000000 */
[----:B------:R-:W-:Y:S01]  /*3aa0*/  UMOV UR26, 0x0 ;  /* 0x00000000001a7882 */ /* 0x000fe20000000000 */
[----:B------:R-:W-:Y:S01]  /*3ab0*/  UMOV UR27, 0x8200490 ;  /* 0x08200490001b7882 */ /* 0x000fe20000000000 */
[----:B------:R-:W-:Y:S01]  /*3ac0*/  UMOV UR24, 0x0 ;  /* 0x0000000000187882 */ /* 0x000fe20000000000 */
[----:B------:R-:W-:Y:S01]  /*3ad0*/  UMOV UR25, 0x8200490 ;  /* 0x0820049000197882 */ /* 0x000fe20000000000 */
[----:B------:R-:W-:Y:S01]  /*3ae0*/  UMOV UR22, 0x0 ;  /* 0x0000000000167882 */ /* 0x000fe20000000000 */
[----:B------:R-:W-:Y:S01]  /*3af0*/  UMOV UR23, 0x8200490 ;  /* 0x0820049000177882 */ /* 0x000fe20000000000 */
[----:B-1----:R-:W-:Y:S02]  /*3b00*/  R2UR UR21, R2 ;  /* 0x00000000021572ca */ /* 0x002fe400000e0000 */
[----:B------:R-:W-:-:S13]  /*3b10*/  CS2R R2, SRZ ;  /* 0x0000000000027805 */ /* 0x000fda000001ff00 */
.L_x_84:
[C---:B------:R-:W-:Y:S02]  /*3b20*/  LEA R0, R8.reuse, UR7, 0x3 ;  /* 0x0000000708007c11 */ /* 0x040fe4000f8e18ff */
[----:B------:R-:W-:Y:S02]  /*3b30*/  SHF.L.U32 R5, R3, 0x1f, RZ ;  /* 0x0000001f03057819 */ /* 0x000fe400000006ff */
[----:B------:R-:W-:Y:S02]  /*3b40*/  LEA R4, R8, UR7, 0x4 ;  /* 0x0000000708047c11 */ /* 0x000fe4000f8e20ff */
[----:B------:R-:W1:Y:S02]  /*3b50*/  SYNCS.PHASECHK.TRANS64.TRYWAIT P0, [R0+URZ+0x120], R5 ;  /* 0x00012005000075a7 */ /* 0x000e6400080011ff */
[----:B-1-34-:R-:W-:Y:S05]  /*3b60*/  @!P0 BRA `(.L_x_77) ;  /* 0x0000005c00648947 */ /* 0x01afea0003800000 */
.L_x_228:
[----:B-1----:R-:W1:Y:S01]  /*3b70*/  LDS.128 R4, [R4+0x1b0] ;  /* 0x0001b00004047984 */ /* 0x002e620000000c00 */
[----:B------:R-:W-:Y:S02]  /*3b80*/  VIADD R0, R0, 0x130 ;  /* 0x0000013000007836 */ /* 0x000fe40000000000 */
[----:B------:R-:W-:Y:S01]  /*3b90*/  VIADD R8, R8, 0x1 ;  /* 0x0000000108087836 */ /* 0x000fe20000000000 */
[----:B------:R-:W-:Y:S01]  /*3ba0*/  @!PT LDS RZ, [RZ] ;  /* 0x00000000fffff984 */ /* 0x000fe20000000800 */
[----:B------:R-:W-:Y:S01]  /*3bb0*/  @!PT LDS RZ, [RZ] ;  /* 0x00000000fffff984 */ /* 0x000fe20000000800 */
[----:B------:R-:W-:Y:S01]  /*3bc0*/  @!PT LDS RZ, [RZ] ;  /* 0x00000000fffff984 */ /* 0x000fe20000000800 */
[----:B------:R-:W-:Y:S01]  /*3bd0*/  @!PT LDS RZ, [RZ] ;  /* 0x00000000fffff984 */ /* 0x000fe20000000800 */
[----:B------:R2:W-:Y:S06]  /*3be0*/  MEMBAR.ALL.CTA ;  /* 0x0000000000007992 */ /* 0x0005ec0000008000 */
[----:B--2---:R-:W2:Y:S01]  /*3bf0*/  FENCE.VIEW.ASYNC.S ;  /* 0x00000000000073c6 */ /* 0x004ea20000000000 */
[----:B------:R-:W-:-:S04]  /*3c00*/  PRMT R0, RZ, 0x654, R0 ;  /* 0x00000654ff007816 */ /* 0x000fc80000000000 */
[----:B--2---:R2:W-:Y:S01]  /*3c10*/  SYNCS.ARRIVE.TRANS64.RED.A1T0 RZ, [R0+URZ], RZ ;  /* 0x000000ff00ff79a7 */ /* 0x0045e200081004ff */
[----:B-1----:R-:W-:Y:S01]  /*3c20*/  LOP3.LUT P1, RZ, R6, 0x1, RZ, 0xc0, !PT ;  /* 0x0000000106ff7812 */ /* 0x002fe2000782c0ff */
[----:B--2---:R-:W-:-:S12]  /*3c30*/  BRA.U UP2, `(.L_x_78) ;  /* 0x0000000502087547 */ /* 0x004fd8000b800000 */
[----:B------:R-:W1:Y:S01]  /*3c40*/  LDCU UR8, c[0x0][0x38c] ;  /* 0x00007180ff0877ac */ /* 0x000e620008000800 */
[----:B------:R-:W-:Y:S02]  /*3c50*/  PLOP3.LUT P2, PT, PT, PT, PT, 0x80, 0x8 ;  /* 0x000000000008781c */ /* 0x000fe40003f4f070 */
[----:B------:R-:W-:Y:S01]  /*3c60*/  SHF.L.U32 R5, R9, 0x1f, RZ ;  /* 0x0000001f09057819 */ /* 0x000fe200000006ff */
[----:B------:R-:W-:Y:S02]  /*3c70*/  ULEA UR9, UR19, UR7, 0x3 ;  /* 0x0000000713097291 */ /* 0x000fe4000f8e18ff */
[----:B------:R-:W-:Y:S02]  /*3c80*/  ULEA UR10, UR19, UR21, 0x6 ;  /* 0x00000015130a7291 */ /* 0x000fe4000f8e30ff */
[----:B-1----:R-:W-:-:S06]  /*3c90*/  UISETP.GE.AND UP0, UPT, UR8, 0x1, UPT ;  /* 0x000000010800788c */ /* 0x002fcc000bf06270 */
[----:B------:R-:W-:-:S05]  /*3ca0*/  PLOP3.LUT P0, PT, PT, PT, UP0, 0x80, 0x8 ;  /* 0x000000000008781c */ /* 0x000fca0003f0f008 */
[----:B------:R-:W-:-:S08]  /*3cb0*/  @UP0 ULEA UR8, UR18, UR7, 0x3 ;  /* 0x0000000712080291 */ /* 0x000fd0000f8e18ff */
[----:B------:R-:W-:-:S04]  /*3cc0*/  @P0 SHF.L.U32 R0, R2, 0x1f, RZ ;  /* 0x0000001f02000819 */ /* 0x000fc800000006ff */
[----:B------:R1:W2:Y:S01]  /*3cd0*/  @P0 SYNCS.PHASECHK.TRANS64.TRYWAIT P2, [UR8], R0 ;  /* 0x00000000ff0005a7 */ /* 0x0002a20008041108 */
[----:B------:R-:W3:Y:S02]  /*3ce0*/  SYNCS.PHASECHK.TRANS64.TRYWAIT P0, [UR9+0x160], R5 ;  /* 0x00016005ff0075a7 */ /* 0x000ee40008001109 */
[----:B-123--:R-:W-:Y:S05]  /*3cf0*/  @!P0 BRA `(.L_x_79) ;  /* 0x0000005c00148947 */ /* 0x00efea0003800000 */
.L_x_230:
[----:B------:R-:W-:Y:S01]  /*3d00*/  UMOV UR16, UR17 ;  /* 0x0000001100107c82 */ /* 0x000fe20008000000 */
[----:B------:R-:W-:Y:S05]  /*3d10*/  BRA.U !UP0, `(.L_x_80) ;  /* 0x0000000108c07547 */ /* 0x000fea000b800000 */
[----:B------:R-:W-:Y:S02]  /*3d20*/  UIADD3 UR16, UPT, UPT, UR20, UR17, URZ ;  /* 0x0000001114107290 */ /* 0x000fe4000fffe0ff */
[----:B------:R-:W-:Y:S01]  /*3d30*/  UPLOP3.LUT UP3, UPT, UPT, UPT, UPT, 0x40, 0x4 ;  /* 0x000000000004789c */ /* 0x000fe20003f6e870 */
[----:B------:R-:W-:Y:S01]  /*3d40*/  UMOV UR15, UR6 ;  /* 0x00000006000f7c82 */ /* 0x000fe20008000000 */
[----:B------:R-:W-:-:S09]  /*3d50*/  UMOV UR46, UR18 ;  /* 0x00000012002e7c82 */ /* 0x000fd20008000000 */
.L_x_83:
[----:B--2---:R-:W-:Y:S01]  /*3d60*/  ULEA UR8, UR46, UR7, 0x3 ;  /* 0x000000072e087291 */ /* 0x004fe2000f8e18ff */
[----:B---3--:R-:W-:Y:S11]  /*3d70*/  @P2 BRA `(.L_x_81) ;  /* 0x00000000000c2947 */ /* 0x008ff60003800000 */
[----:B-1----:R-:W-:Y:S04]  /*3d80*/  SHF.L.U32 R5, R2, 0x1f, RZ ;  /* 0x0000001f02057819 */ /* 0x002fe800000006ff */
[----:B------:R-:W1:Y:S02]  /*3d90*/  SYNCS.PHASECHK.TRANS64.TRYWAIT P0, [UR8], R5 ;  /* 0x00000005ff0075a7 */ /* 0x000e640008001108 */
[----:B-1----:R-:W-:Y:S05]  /*3da0*/  @!P0 BRA `(.L_x_82) ;  /* 0x0000005c00008947 */ /* 0x002fea0003800000 */
.L_x_81:
[----:B------:R-:W-:Y:S01]  /*3db0*/  UISETP.NE.AND UP0, UPT, UR15, 0x1, UPT ;  /* 0x000000010f00788c */ /* 0x000fe2000bf05270 */
[----:B------:R-:W-:Y:S01]  /*3dc0*/  PLOP3.LUT P2, PT, PT, PT, PT, 0x80, 0x8 ;  /* 0x000000000008781c */ /* 0x000fe20003f4f070 */
[----:B------:R-:W-:Y:S02]  /*3dd0*/  UIADD3 UR18, UPT, UPT, UR46, 0x1, URZ ;  /* 0x000000012e127890 */ /* 0x000fe4000fffe0ff */
[----:B------:R-:W-:Y:S02]  /*3de0*/  ULEA UR32, UR46, UR14, 0x9 ;  /* 0x0000000e2e207291 */ /* 0x000fe4000f8e48ff */
[----:B------:R-:W-:Y:S01]  /*3df0*/  UISETP.NE.AND UP1, UPT, UR18, 0xd, UPT ;  /* 0x0000000d1200788c */ /* 0x000fe2000bf25270 */
[----:B------:R-:W-:Y:S01]  /*3e00*/  PLOP3.LUT P0, PT, PT, PT, UP0, 0x80, 0x8 ;  /* 0x000000000008781c */ /* 0x000fe20003f0f008 */
[----:B------:R-:W-:Y:S02]  /*3e10*/  UIADD3 UR44, UPT, UPT, UR32, 0x2, URZ ;  /* 0x00000002202c7890 */ /* 0x000fe4000fffe0ff */
[----:B------:R-:W-:Y:S02]  /*3e20*/  USEL UR31, URZ, 0x1, UP1 ;  /* 0x00000001ff1f7887 */ /* 0x000fe40008800000 */
[----:B------:R-:W-:Y:S02]  /*3e30*/  USEL UR18, UR18, URZ, UP1 ;  /* 0x000000ff12127287 */ /* 0x000fe40008800000 */
[----:B------:R-:W-:Y:S02]  /*3e40*/  UIADD3 UR40, UPT, UPT, UR32, 0x4, URZ ;  /* 0x0000000420287890 */ /* 0x000fe4000fffe0ff */
[----:B------:R-:W-:Y:S01]  /*3e50*/  @UP0 ULEA UR30, UR18, UR7, 0x3 ;  /* 0x00000007121e0291 */ /* 0x000fe2000f8e18ff */
[----:B------:R-:W-:Y:S01]  /*3e60*/  LOP3.LUT R2, R2, UR31, RZ, 0x3c, !PT ;  /* 0x0000001f02027c12 */ /* 0x000fe2000f8e3cff */
[----:B------:R-:W-:Y:S02]  /*3e70*/  UIADD3 UR36, UPT, UPT, UR32, 0x6, URZ ;  /* 0x0000000620247890 */ /* 0x000fe4000fffe0ff */
[----:B------:R-:W-:Y:S01]  /*3e80*/  UIADD3 UR8, UPT, UPT, UR8, 0x68, URZ ;  /* 0x0000006808087890 */ /* 0x000fe2000fffe0ff */
[----:B-1----:R-:W-:Y:S01]  /*3e90*/  @P0 SHF.L.U32 R0, R2, 0x1f, RZ ;  /* 0x0000001f02000819 */ /* 0x002fe200000006ff */
[----:B------:R-:W-:Y:S02]  /*3ea0*/  UIADD3 UR17, UPT, UPT, UR17, 0x1, URZ ;  /* 0x0000000111117890 */ /* 0x000fe4000fffe0ff */
[----:B------:R-:W-:Y:S01]  /*3eb0*/  UIADD3 UR15, UPT, UPT, UR15, -0x1, URZ ;  /* 0xffffffff0f0f7890 */ /* 0x000fe2000fffe0ff */
[----:B------:R2:W3:Y:S01]  /*3ec0*/  @P0 SYNCS.PHASECHK.TRANS64.TRYWAIT P2, [UR30], R0 ;  /* 0x00000000ff0005a7 */ /* 0x0004e2000804111e */
[----:B------:R-:W-:Y:S02]  /*3ed0*/  ULEA UR30, UR46, UR13, 0x9 ;  /* 0x0000000d2e1e7291 */ /* 0x000fe4000f8e48ff */
[----:B------:R-:W-:Y:S02]  /*3ee0*/  UISETP.NE.AND UP0, UPT, UR17, UR16, UPT ;  /* 0x000000101100728c */ /* 0x000fe4000bf05270 */
[----:B------:R-:W-:Y:S02]  /*3ef0*/  UIADD3 UR42, UPT, UPT, UR30, 0x2, URZ ;  /* 0x000000021e2a7890 */ /* 0x000fe4000fffe0ff */
[----:B------:R-:W-:Y:S02]  /*3f00*/  UIADD3 UR38, UPT, UPT, UR30, 0x4, URZ ;  /* 0x000000041e267890 */ /* 0x000fe4000fffe0ff */
[----:B------:R-:W-:Y:S01]  /*3f10*/  UIADD3 UR34, UPT, UPT, UR30, 0x6, URZ ;  /* 0x000000061e227890 */ /* 0x000fe2000fffe0ff */
[----:B------:R-:W-:Y:S01]  /*3f20*/  UMOV UR33, 0x40004040 ;  /* 0x4000404000217882 */ /* 0x000fe20000000000 */
[----:B------:R-:W-:Y:S01]  /*3f30*/  UMOV UR31, 0x40004040 ;  /* 0x40004040001f7882 */ /* 0x000fe20000000000 */
[----:B------:R-:W-:Y:S01]  /*3f40*/  UMOV UR45, 0x40004040 ;  /* 0x40004040002d7882 */ /* 0x000fe20000000000 */
[----:B------:R2:W-:Y:S01]  /*3f50*/  UTCHMMA.2CTA gdesc[UR30], gdesc[UR32], tmem[UR10], tmem[UR28], idesc[UR29], UP3 ;  /* 0x00ff1c201e0075ea */ /* 0x0005e20009a0000a */
[----:B------:R-:W-:Y:S01]  /*3f60*/  UPLOP3.LUT UP3, UPT, UPT, UPT, UPT, 0x80, 0x8 ;  /* 0x000000000008789c */ /* 0x000fe20003f6f070 */
[----:B------:R-:W-:Y:S01]  /*3f70*/  UMOV UR43, 0x40004040 ;  /* 0x40004040002b7882 */ /* 0x000fe20000000000 */
[----:B------:R-:W-:Y:S01]  /*3f80*/  UMOV UR41, 0x40004040 ;  /* 0x4000404000297882 */ /* 0x000fe20000000000 */
[----:B------:R2:W-:Y:S01]  /*3f90*/  UTCHMMA.2CTA gdesc[UR42], gdesc[UR44], tmem[UR10], tmem[UR26], idesc[UR27], UPT ;  /* 0x00ff1a2c2a0075ea */ /* 0x0005e2000ba0000a */
[----:B------:R-:W-:Y:S01]  /*3fa0*/  UMOV UR39, 0x40004040 ;  /* 0x4000404000277882 */ /* 0x000fe20000000000 */
[----:B------:R-:W-:Y:S01]  /*3fb0*/  UMOV UR37, 0x40004040 ;  /* 0x4000404000257882 */ /* 0x000fe20000000000 */
[----:B------:R-:W-:Y:S01]  /*3fc0*/  UMOV UR35, 0x40004040 ;  /* 0x4000404000237882 */ /* 0x000fe20000000000 */
[----:B------:R2:W-:Y:S01]  /*3fd0*/  UTCHMMA.2CTA gdesc[UR38], gdesc[UR40], tmem[UR10], tmem[UR24], idesc[UR25], UPT ;  /* 0x00ff1828260075ea */ /* 0x0005e2000ba0000a */
[----:B------:R2:W-:Y:S01]  /*3fe0*/  UTCHMMA.2CTA gdesc[UR34], gdesc[UR36], tmem[UR10], tmem[UR22], idesc[UR23], UPT ;  /* 0x00ff1624220075ea */ /* 0x0005e2000ba0000a */
[----:B------:R2:W-:Y:S01]  /*3ff0*/  UTCBAR.2CTA.MULTICAST [UR8], URZ, UR12 ;  /* 0x000000ff080073e9 */ /* 0x0005e2000820080c */
[----:B------:R-:W-:Y:S01]  /*4000*/  UMOV UR46, UR18 ;  /* 0x00000012002e7c82 */ /* 0x000fe20008000000 */
[----:B------:R-:W-:Y:S05]  /*4010*/  BRA.U UP0, `(.L_x_83) ;  /* 0xfffffffd00507547 */ /* 0x000fea000b83ffff */
.L_x_80:
[----:B------:R-:W-:Y:S01]  /*4020*/  UIADD3 UR9, UPT, UPT, UR9, 0x140, URZ ;  /* 0x0000014009097890 */ /* 0x000fe2000fffe0ff */
[----:B------:R-:W-:-:S08]  /*4030*/  UMOV UR17, UR16 ;  /* 0x0000001000117c82 */ /* 0x000fd00008000000 */
[----:B------:R4:W-:Y:S01]  /*4040*/  UTCBAR.2CTA.MULTICAST [UR9], URZ, UR11 ;  /* 0x000000ff090073e9 */ /* 0x0009e2000820080b */
[----:B------:R-:W-:Y:S02]  /*4050*/  NOP ;  /* 0x0000000000007918 */ /* 0x000fe40000000000 */
.L_x_78:
[----:B------:R-:W-:Y:S01]  /*4060*/  UIADD3 UR19, UPT, UPT, UR19, 0x1, URZ ;  /* 0x0000000113137890 */ /* 0x000fe2000fffe0ff */
[----:B------:R-:W-:-:S03]  /*4070*/  ISETP.NE.AND P0, PT, R8, 0x2, PT ;  /* 0x000000020800780c */ /* 0x000fc60003f05270 */
[----:B------:R-:W-:Y:S01]  /*4080*/  UISETP.NE.AND UP0, UPT, UR19, 0x4, UPT ;  /* 0x000000041300788c */ /* 0x000fe2000bf05270 */
[----:B-12---:R-:W-:Y:S02]  /*4090*/  SEL R0, RZ, 0x1, P0 ;  /* 0x00000001ff007807 */ /* 0x006fe40000000000 */
[----:B------:R-:W-:Y:S01]  /*40a0*/  SEL R8, R8, RZ, P0 ;  /* 0x000000ff08087207 */ /* 0x000fe20000000000 */
[----:B------:R-:W-:Y:S01]  /*40b0*/  USEL UR8, URZ, 0x1, UP0 ;  /* 0x00000001ff087887 */ /* 0x000fe20008000000 */
[----:B------:R-:W-:Y:S01]  /*40c0*/  LOP3.LUT R3, R3, R0, RZ, 0x3c, !PT ;  /* 0x0000000003037212 */ /* 0x000fe200078e3cff */
[----:B------:R-:W-:-:S04]  /*40d0*/  USEL UR19, UR19, URZ, UP0 ;  /* 0x000000ff13137287 */ /* 0x000fc80008000000 */
[----:B------:R-:W-:Y:S01]  /*40e0*/  LOP3.LUT R9, R9, UR8, RZ, 0x3c, !PT ;  /* 0x0000000809097c12 */ /* 0x000fe2000f8e3cff */
[----:B------:R-:W-:Y:S07]  /*40f0*/  @P1 BRA `(.L_x_84) ;  /* 0xfffffff800881947 */ /* 0x000fee000383ffff */
[----:B------:R-:W1:Y:S01]  /*4100*/  S2UR UR6, SR_CgaCtaId ;  /* 0x00000000000679c3 */ /* 0x000e620000008800 */
[----:B------:R-:W-:Y:S01]  /*4110*/  ELECT P0, URZ, PT ;  /* 0x0000000000ff782f */ /* 0x000fe20003800000 */
[----:B------:R-:W-:Y:S01]  /*4120*/  HFMA2 R0, -RZ, RZ, 0, 5.9604644775390625e-08 ;  /* 0x00000001ff007431 */ /* 0x000fe200000001ff */
[----:B------:R-:W-:-:S05]  /*4130*/  UMOV UR8, 0x40 ;  /* 0x0000004000087882 */ /* 0x000fca0000000000 */
[----:B------:R-:W-:Y:S01]  /*4140*/  UVIRTCOUNT.DEALLOC.SMPOOL 0x80 ;  /* 0x000000800000784c */ /* 0x000fe20000000000 */
[----:B------:R-:W-:Y:S02]  /*4150*/  UISETP.NE.AND UP0, UPT, UR5, URZ, UPT ;  /* 0x000000ff0500728c */ /* 0x000fe4000bf05270 */
[----:B-1----:R-:W-:-:S09]  /*4160*/  ULEA UR6, UR6, UR8, 0x18 ;  /* 0x0000000806067291 */ /* 0x002fd2000f8ec0ff */
[----:B------:R1:W-:Y:S01]  /*4170*/  @P0 STS.U8 [UR6+0x1c], R0 ;  /* 0x00001c00ff000988 */ /* 0x0003e20008000006 */
[----:B------:R-:W-:Y:S05]  /*4180*/  BRA.U UP0, `(.L_x_85) ;  /* 0x0000000100a07547 */ /* 0x000fea000b800000 */
[----:B------:R-:W-:Y:S01]  /*4190*/  UIADD3 UR5, UPT, UPT, UR7, 0x160, URZ ;  /* 0x0000016007057890 */ /* 0x000fe2000fffe0ff */
[----:B------:R-:W-:-:S03]  /*41a0*/  SHF.L.U32 R3, R9, 0x1f, RZ ;  /* 0x0000001f09037819 */ /* 0x000fc600000006ff */
[----:B------:R-:W-:-:S09]  /*41b0*/  ULEA UR8, UR19, UR5, 0x3 ;  /* 0x0000000513087291 */ /* 0x000fd2000f8e18ff */
[----:B------:R-:W2:Y:S02]  /*41c0*/  SYNCS.PHASECHK.TRANS64.TRYWAIT P0, [UR8], R3 ;  /* 0x00000003ff0075a7 */ /* 0x000ea40008001108 */
[----:B--2---:R-:W-:Y:S05]  /*41d0*/  @!P0 BRA `(.L_x_86) ;  /* 0x00000058000c8947 */ /* 0x004fea0003800000 */
.L_x_233:
[----:B----4-:R-:W-:-:S04]  /*41e0*/  UIADD3 UR9, UPT, UPT, UR19, 0x1, URZ ;  /* 0x0000000113097890 */ /* 0x010fc8000fffe0ff */
        /* <DEDUP_REMOVED lines=8> */
.L_x_235:
        /* <DEDUP_REMOVED lines=9> */
.L_x_237:
[----:B------:R-:W-:-:S04]  /*4300*/  UIADD3 UR9, UPT, UPT, UR9, 0x1, URZ ;  /* 0x0000000109097890 */ /* 0x000fc8000fffe0ff */
[----:B------:R-:W-:-:S04]  /*4310*/  UISETP.NE.AND UP1, UPT, UR9, 0x4, UPT ;  /* 0x000000040900788c */ /* 0x000fc8000bf25270 */
[----:B------:R-:W-:Y:S02]  /*4320*/  USEL UR8, URZ, 0x1, UP1 ;  /* 0x00000001ff087887 */ /* 0x000fe40008800000 */
[----:B------:R-:W-:-:S04]  /*4330*/  USEL UR9, UR9, URZ, UP1 ;  /* 0x000000ff09097287 */ /* 0x000fc80008800000 */
[----:B------:R-:W-:Y:S01]  /*4340*/  ULEA UR9, UR9, UR5, 0x3 ;  /* 0x0000000509097291 */ /* 0x000fe2000f8e18ff */
[----:B-1----:R-:W-:-:S04]  /*4350*/  LOP3.LUT R3, R2, UR8, RZ, 0x3c, !PT ;  /* 0x0000000802037c12 */ /* 0x002fc8000f8e3cff */
[----:B------:R-:W-:Y:S01]  /*4360*/  SHF.L.U32 R3, R3, 0x1f, RZ ;  /* 0x0000001f03037819 */ /* 0x000fe200000006ff */
[----:B------:R-:W-:-:S04]  /*4370*/  IMAD.U32 R0, RZ, RZ, UR9 ;  /* 0x00000009ff007e24 */ /* 0x000fc8000f8e00ff */
[----:B------:R1:W2:Y:S03]  /*4380*/  SYNCS.PHASECHK.TRANS64.TRYWAIT P0, [R0+URZ], R3 ;  /* 0x00000003000075a7 */ /* 0x0002a600080011ff */
[----:B--2---:R-:W-:Y:S05]  /*4390*/  @!P0 NANOSLEEP.SYNCS 0x989680 ;  /* 0x009896800000895d */ /* 0x004fea0003900000 */
[----:B------:R-:W2:Y:S02]  /*43a0*/  @!P0 SYNCS.PHASECHK.TRANS64 P0, [R0+URZ], R3 ;  /* 0x00000003000085a7 */ /* 0x000ea400080010ff */
[----:B--2---:R-:W-:Y:S05]  /*43b0*/  @P0 BRA `(.L_x_89) ;  /* 0x0000000000200947 */ /* 0x004fea0003800000 */
.L_x_90:
[----:B--2---:R2:W4:Y:S02]  /*43c0*/  SYNCS.PHASECHK.TRANS64.TRYWAIT P0, [R0+URZ], R3 ;  /* 0x00000003000075a7 */ /* 0x00452400080011ff */
[----:B----4-:R-:W-:Y:S05]  /*43d0*/  @!P0 NANOSLEEP.SYNCS 0x989680 ;  /* 0x009896800000895d */ /* 0x010fea0003900000 */
[----:B------:R-:W4:Y:S02]  /*43e0*/  @!P0 SYNCS.PHASECHK.TRANS64 P0, [R0+URZ], R3 ;  /* 0x00000003000085a7 */ /* 0x000f2400080010ff */
[----:B----4-:R-:W-:Y:S05]  /*43f0*/  @!P0 BRA `(.L_x_90) ;  /* 0xfffffffc00f08947 */ /* 0x010fea000383ffff */
[----:B------:R-:W-:Y:S05]  /*4400*/  BRA `(.L_x_89) ;  /* 0x00000000000c7947 */ /* 0x000fea0003800000 */
.L_x_85:
[----:B------:R-:W-:-:S04]  /*4410*/  UIADD3 UR5, UPT, UPT, UR7, 0x1a0, URZ ;  /* 0x000001a007057890 */ /* 0x000fc8000fffe0ff */
[----:B------:R-:W-:-:S09]  /*4420*/  UPRMT UR5, UR4, 0x654, UR5 ;  /* 0x0000065404057896 */ /* 0x000fd20008000005 */
[----:B------:R-:W-:Y:S03]  /*4430*/  SYNCS.ARRIVE.TRANS64.RED.A1T0 RZ, [UR5], RZ ;  /* 0x000000ffffff79a7 */ /* 0x000fe60008100405 */
.L_x_89:
[----:B-12---:R-:W-:Y:S01]  /*4440*/  SHF.L.U32 R3, RZ, 0x1f, RZ ;  /* 0x0000001fff037819 */ /* 0x006fe200000006ff */
[----:B------:R-:W-:Y:S01]  /*4450*/  UIADD3 UR5, UPT, UPT, UR7, 0x1a0, URZ ;  /* 0x000001a007057890 */ /* 0x000fe2000fffe0ff */
[----:B------:R-:W-:Y:S02]  /*4460*/  PLOP3.LUT P0, PT, PT, PT, UP0, 0x80, 0x8 ;  /* 0x000000000008781c */ /* 0x000fe40003f0f008 */
[----:B------:R-:W1:Y:S02]  /*4470*/  SYNCS.PHASECHK.TRANS64.TRYWAIT P1, [UR7+0x1a0], R3 ;  /* 0x0001a003ff0075a7 */ /* 0x000e640008021107 */
[----:B-1----:R-:W-:Y:S09]  /*4480*/  @!P1 BRA `(.L_x_91) ;  /* 0x0000005400a89947 */ /* 0x002ff20003800000 */
.L_x_239:
[----:B------:R-:W-:Y:S01]  /*4490*/  @!UP0 UPRMT UR5, UR4, 0x654, UR5 ;  /* 0x0000065404058896 */ /* 0x000fe20008000005 */
[----:B------:R-:W-:Y:S02]  /*44a0*/  UMOV UR8, 0xffff ;  /* 0x0000ffff00087882 */ /* 0x000fe40000000000 */
[----:B------:R-:W-:-:S06]  /*44b0*/  UMOV UR4, 0x1 ;  /* 0x0000000100047882 */ /* 0x000fcc0000000000 */
[----:B------:R-:W-:Y:S01]  /*44c0*/  @!P0 SYNCS.ARRIVE.TRANS64.RED.A1T0 RZ, [UR5], RZ ;  /* 0x000000ffffff89a7 */ /* 0x000fe20008100405 */
[----:B------:R-:W-:Y:S01]  /*44d0*/  NOP ;  /* 0x0000000000007918 */ /* 0x000fe20000000000 */
[----:B-1----:R-:W1:Y:S01]  /*44e0*/  LDS R0, [UR6+0x14] ;  /* 0x00001406ff007984 */ /* 0x002e620008000800 */
[----:B------:R-:W-:-:S04]  /*44f0*/  ULOP3.LUT UR5, UR21, 0xffff, URZ, 0xc0, !UPT ;  /* 0x0000ffff15057892 */ /* 0x000fc8000f8ec0ff */
[----:B------:R-:W-:-:S04]  /*4500*/  USHF.R.U32.HI UR5, URZ, 0x5, UR5 ;  /* 0x00000005ff057899 */ /* 0x000fc80008011605 */
[----:B------:R-:W-:Y:S02]  /*4510*/  USHF.L.U32 UR8, UR8, UR5, URZ ;  /* 0x0000000508087299 */ /* 0x000fe400080006ff */
[----:B------:R-:W-:-:S04]  /*4520*/  USHF.L.U32 UR4, UR4, UR5, URZ ;  /* 0x0000000504047299 */ /* 0x000fc800080006ff */
[----:B-1----:R-:W-:-:S04]  /*4530*/  LOP3.LUT R0, R0, UR8, RZ, 0xc0, !PT ;  /* 0x0000000800007c12 */ /* 0x002fc8000f8ec0ff */
[----:B------:R-:W-:-:S13]  /*4540*/  ISETP.NE.AND P0, PT, R0, UR8, PT ;  /* 0x0000000800007c0c */ /* 0x000fda000bf05270 */
[----:B------:R-:W-:Y:S05]  /*4550*/  @P0 BRA `(.L_x_92) ;  /* 0x0000000000580947 */ /* 0x000fea0003800000 */
[----:B------:R-:W1:Y:S02]  /*4560*/  LDS R0, [UR6+0x18] ;  /* 0x00001806ff007984 */ /* 0x000e640008000800 */
[----:B-1----:R-:W-:-:S04]  /*4570*/  LOP3.LUT R0, R0, UR4, RZ, 0xc0, !PT ;  /* 0x0000000400007c12 */ /* 0x002fc8000f8ec0ff */
[----:B------:R-:W-:-:S13]  /*4580*/  ISETP.NE.AND P0, PT, R0, UR4, PT ;  /* 0x0000000400007c0c */ /* 0x000fda000bf05270 */
[----:B------:R-:W-:Y:S05]  /*4590*/  @P0 BRA `(.L_x_93) ;  /* 0x00000000003c0947 */ /* 0x000fea0003800000 */
[----:B------:R-:W1:Y:S01]  /*45a0*/  S2R R2, SR_LANEID ;  /* 0x0000000000027919 */ /* 0x000e620000000000 */
[----:B------:R-:W-:Y:S01]  /*45b0*/  ULOP3.LUT UR8, URZ, UR8, URZ, 0x33, !UPT ;  /* 0x00000008ff087292 */ /* 0x000fe2000f8e33ff */
[----:B------:R-:W-:Y:S01]  /*45c0*/  LOP3.LUT R4, RZ, UR4, RZ, 0x33, !PT ;  /* 0x00000004ff047c12 */ /* 0x000fe2000f8e33ff */
[----:B------:R-:W-:Y:S02]  /*45d0*/  VOTEU.ANY UR7, UPT, PT ;  /* 0x0000000000077886 */ /* 0x000fe400038e0100 */
[----:B------:R-:W-:Y:S01]  /*45e0*/  UFLO.U32 UR7, UR7 ;  /* 0x00000007000772bd */ /* 0x000fe200080e0000 */
[----:B------:R-:W2:Y:S01]  /*45f0*/  REDUX UR4, R4 ;  /* 0x00000000040473c4 */ /* 0x000ea20000000000 */
[----:B------:R-:W-:-:S06]  /*4600*/  IMAD.U32 R0, RZ, RZ, UR8 ;  /* 0x00000008ff007e24 */ /* 0x000fcc000f8e00ff */
[----:B------:R1:W-:Y:S01]  /*4610*/  UTCATOMSWS.AND URZ, UR8 ;  /* 0x0000000800ff79e3 */ /* 0x0003e20008000000 */
[----:B------:R-:W3:Y:S01]  /*4620*/  REDUX UR5, R0 ;  /* 0x00000000000573c4 */ /* 0x000ee20000000000 */
[----:B-1----:R-:W-:Y:S01]  /*4630*/  ISETP.EQ.U32.AND P0, PT, R2, UR7, PT ;  /* 0x0000000702007c0c */ /* 0x002fe2000bf02070 */
[----:B--2---:R-:W-:Y:S01]  /*4640*/  IMAD.U32 R2, RZ, RZ, UR4 ;  /* 0x00000004ff027e24 */ /* 0x004fe2000f8e00ff */
[----:B---3--:R-:W-:-:S11]  /*4650*/  MOV R3, UR5 ;  /* 0x0000000500037c02 */ /* 0x008fd60008000f00 */
[----:B------:R1:W-:Y:S04]  /*4660*/  @P0 ATOMS.AND RZ, [UR6+0x14], R3 ;  /* 0x00001403ffff098c */ /* 0x0003e8000a800006 */
[----:B------:R1:W-:Y:S01]  /*4670*/  @P0 ATOMS.AND RZ, [UR6+0x18], R2 ;  /* 0x00001802ffff098c */ /* 0x0003e2000a800006 */
[----:B------:R-:W-:Y:S05]  /*4680*/  BRA `(.L_x_94) ;  /* 0x0000000000147947 */ /* 0x000fea0003800000 */
.L_x_93:
[----:B------:R-:W-:Y:S02]  /*4690*/  MOV R2, 0x46b0 ;  /* 0x000046b000027802 */ /* 0x000fe40000000f00 */
[----:B---345:R-:W-:Y:S05]  /*46a0*/  CALL.REL.NOINC `($__internal_0_$__cuda_sm10x_tcgen05_guardrail_trap_col_being_dealloced_not_returned_by_alloc) ;  /* 0x0000005800487944 */ /* 0x038fea0003c00000 */
[----:B------:R-:W-:Y:S05]  /*46b0*/  BRA `(.L_x_94) ;  /* 0x0000000000087947 */ /* 0x000fea0003800000 */
.L_x_92:
[----:B------:R-:W-:Y:S02]  /*46c0*/  MOV R2, 0x46e0 ;  /* 0x000046e000027802 */ /* 0x000fe40000000f00 */
[----:B---345:R-:W-:Y:S05]  /*46d0*/  CALL.REL.NOINC `($__internal_2_$__cuda_sm10x_tcgen05_guardrail_trap_unallocated_columns_being_dealloced) ;  /* 0x0000005800547944 */ /* 0x038fea0003c00000 */
.L_x_94:
[----:B------:R-:W-:Y:S01]  /*46e0*/  NOP ;  /* 0x0000000000007918 */ /* 0x000fe20000000000 */
[----:B----4-:R-:W-:Y:S05]  /*46f0*/  EXIT ;  /* 0x000000000000794d */ /* 0x010fea0003800000 */
.L_x_65:
[----:B------:R-:W-:-:S09]  /*4700*/  UISETP.NE.OR UP5, UPT, UR10, 0x3, UP5 ;  /* 0x000000030a00788c */ /* 0x000fd2000afa5670 */
[----:B------:R-:W-:Y:S05]  /*4710*/  BRA.U UP5, `(.L_x_95) ;  /* 0x0000001105787547 */ /* 0x000fea000b800000 */
[----:B------:R-:W1:Y:S01]  /*4720*/  LDC R0, c[0x0][0xb30] ;  /* 0x0002cc00ff007b82 */ /* 0x000e620000000800 */
[----:B------:R-:W2:Y:S01]  /*4730*/  LDCU.64 UR8, c[0x0][0x888] ;  /* 0x00011100ff0877ac */ /* 0x000ea20008000a00 */
[----:B------:R-:W-:Y:S02]  /*4740*/  HFMA2 R29, -RZ, RZ, 0, 0 ;  /* 0x00000000ff1d7431 */ /* 0x000fe400000001ff */
[----:B------:R-:W-:Y:S01]  /*4750*/  IMAD.MOV.U32 R31, RZ, RZ, 0x1 ;  /* 0x00000001ff1f7424 */ /* 0x000fe200078e00ff */
[----:B------:R-:W-:Y:S01]  /*4760*/  MOV R27, 0x1000 ;  /* 0x00001000001b7802 */ /* 0x000fe20000000f00 */
[----:B------:R-:W3:Y:S01]  /*4770*/  LDCU.64 UR4, c[0x0][0x890] ;  /* 0x00011200ff0477ac */ /* 0x000ee20008000a00 */
[----:B------:R-:W-:Y:S01]  /*4780*/  IMAD.MOV.U32 R30, RZ, RZ, RZ ;  /* 0x000000ffff1e7224 */ /* 0x000fe200078e00ff */
[----:B------:R-:W4:Y:S01]  /*4790*/  LDC R25, c[0x0][0x370] ;  /* 0x0000dc00ff197b82 */ /* 0x000f220000000800 */
[----:B------:R-:W-:Y:S01]  /*47a0*/  UMOV UR7, 0x400 ;  /* 0x0000040000077882 */ /* 0x000fe20000000000 */
[----:B------:R-:W-:-:S02]  /*47b0*/  UPLOP3.LUT UP1, UPT, UPT, UPT, UPT, 0x40, 0x4 ;  /* 0x000000000004789c */ /* 0x000fc40003f2e870 */
[----:B------:R-:W-:-:S04]  /*47c0*/  ULEA UR7, UR37, UR7, 0x18 ;  /* 0x0000000725077291 */ /* 0x000fc8000f8ec0ff */
[----:B------:R-:W4:Y:S01]  /*47d0*/  LDC R2, c[0x0][0xb0c] ;  /* 0x0002c300ff027b82 */ /* 0x000f220000000800 */
[----:B------:R-:W-:Y:S02]  /*47e0*/  UIADD3 UR13, UPT, UPT, UR7, 0xe8, URZ ;  /* 0x000000e8070d7890 */ /* 0x000fe4000fffe0ff */
[----:B--2---:R-:W-:Y:S02]  /*47f0*/  UISETP.NE.U32.AND UP3, UPT, UR8, URZ, UPT ;  /* 0x000000ff0800728c */ /* 0x004fe4000bf65070 */
[----:B------:R-:W-:Y:S02]  /*4800*/  UIADD3 UR41, UPT, UPT, UR7, 0xd0, URZ ;  /* 0x000000d007297890 */ /* 0x000fe4000fffe0ff */
[----:B---3--:R-:W-:Y:S01]  /*4810*/  UISETP.NE.U32.AND UP4, UPT, UR4, URZ, UPT ;  /* 0x000000ff0400728c */ /* 0x008fe2000bf85070 */
[----:B------:R-:W2:Y:S01]  /*4820*/  LDC R24, c[0x0][0xb20] ;  /* 0x0002c800ff187b82 */ /* 0x000ea20000000800 */
[----:B-1----:R-:W-:Y:S01]  /*4830*/  ISETP.NE.AND P1, PT, R0, 0x1, PT ;  /* 0x000000010000780c */ /* 0x002fe20003f25270 */
[----:B------:R-:W-:-:S02]  /*4840*/  UISETP.NE.AND.EX UP3, UPT, UR9, URZ, UPT, UP3 ;  /* 0x000000ff0900728c */ /* 0x000fc4000bf65330 */
[----:B------:R-:W-:Y:S02]  /*4850*/  UIADD3 UR33, UPT, UPT, UR7, 0xd8, URZ ;  /* 0x000000d807217890 */ /* 0x000fe4000fffe0ff */
[----:B------:R-:W-:Y:S02]  /*4860*/  UIADD3 UR25, UPT, UPT, UR7, 0xe0, URZ ;  /* 0x000000e007197890 */ /* 0x000fe4000fffe0ff */
[----:B------:R-:W1:Y:S01]  /*4870*/  LDC.64 R32, c[0x0][0x348] ;  /* 0x0000d200ff207b82 */ /* 0x000e620000000a00 */
[----:B------:R-:W-:Y:S02]  /*4880*/  UPRMT UR13, UR37, 0x654, UR13 ;  /* 0x00000654250d7896 */ /* 0x000fe4000800000d */
[----:B------:R-:W-:-:S05]  /*4890*/  UISETP.NE.AND.EX UP4, UPT, UR5, URZ, UPT, UP4 ;  /* 0x000000ff0500728c */ /* 0x000fca000bf85340 */
[----:B------:R-:W3:Y:S08]  /*48a0*/  LDC.64 R16, c[0x0][0xb10] ;  /* 0x0002c400ff107b82 */ /* 0x000ef00000000a00 */
[----:B------:R-:W1:Y:S08]  /*48b0*/  LDC.64 R6, c[0x0][0xb18] ;  /* 0x0002c600ff067b82 */ /* 0x000e700000000a00 */
[----:B------:R-:W1:Y:S08]  /*48c0*/  LDC.64 R4, c[0x0][0xb28] ;  /* 0x0002ca00ff047b82 */ /* 0x000e700000000a00 */
[----:B--2-4-:R-:W1:Y:S02]  /*48d0*/  LDC R26, c[0x0][0x374] ;  /* 0x0000dd00ff1a7b82 */ /* 0x014e640000000800 */
.L_x_106:
[C---:B------:R-:W-:Y:S02]  /*48e0*/  LEA R0, R30.reuse, UR7, 0x3 ;  /* 0x000000071e007c11 */ /* 0x040fe4000f8e18ff */
[----:B------:R-:W-:Y:S02]  /*48f0*/  SHF.L.U32 R3, R29, 0x1f, RZ ;  /* 0x0000001f1d037819 */ /* 0x000fe400000006ff */
[----:B------:R-:W-:Y:S02]  /*4900*/  LEA R20, R30, UR7, 0x4 ;  /* 0x000000071e147c11 */ /* 0x000fe4000f8e20ff */
[----:B--2---:R-:W2:Y:S02]  /*4910*/  SYNCS.PHASECHK.TRANS64.TRYWAIT P0, [R0+URZ+0x120], R3 ;  /* 0x00012003000075a7 */ /* 0x004ea400080011ff */
[----:B--2---:R-:W-:Y:S05]  /*4920*/  @!P0 BRA `(.L_x_96) ;  /* 0x0000005000988947 */ /* 0x004fea0003800000 */
.L_x_240:
[----:B------:R-:W-:Y:S01]  /*4930*/  ISETP.GE.AND P0, PT, R34, 0x1, PT ;  /* 0x000000012200780c */ /* 0x000fe20003f06270 */
[----:B------:R-:W4:Y:S01]  /*4940*/  LDS.128 R20, [R20+0x1b0] ;  /* 0x0001b00014147984 */ /* 0x000f220000000c00 */
[----:B--2---:R-:W-:Y:S01]  /*4950*/  VIADD R0, R0, 0x130 ;  /* 0x0000013000007836 */ /* 0x004fe20000000000 */
[----:B------:R-:W-:Y:S01]  /*4960*/  @!PT LDS RZ, [RZ] ;  /* 0x00000000fffff984 */ /* 0x000fe20000000800 */
[----:B------:R-:W-:Y:S01]  /*4970*/  @!PT LDS RZ, [RZ] ;  /* 0x00000000fffff984 */ /* 0x000fe20000000800 */
[----:B------:R-:W-:Y:S01]  /*4980*/  @!PT LDS RZ, [RZ] ;  /* 0x00000000fffff984 */ /* 0x000fe20000000800 */
[----:B------:R-:W-:Y:S01]  /*4990*/  @!PT LDS RZ, [RZ] ;  /* 0x00000000fffff984 */ /* 0x000fe20000000800 */
[----:B------:R2:W-:Y:S06]  /*49a0*/  MEMBAR.ALL.CTA ;  /* 0x0000000000007992 */ /* 0x0005ec0000008000 */
[----:B--2---:R-:W2:Y:S01]  /*49b0*/  FENCE.VIEW.ASYNC.S ;  /* 0x00000000000073c6 */ /* 0x004ea20000000000 */
[----:B------:R-:W-:Y:S04]  /*49c0*/  PRMT R0, RZ, 0x654, R0 ;  /* 0x00000654ff007816 */ /* 0x000fe80000000000 */
[----:B--2---:R2:W-:Y:S01]  /*49d0*/  SYNCS.ARRIVE.TRANS64.RED.A1T0 RZ, [R0+URZ], RZ ;  /* 0x000000ff00ff79a7 */ /* 0x0045e200081004ff */
[----:B----4-:R-:W-:Y:S11]  /*49e0*/  LOP3.LUT P3, RZ, R22, 0x1, RZ, 0xc0, !PT ;  /* 0x0000000116ff7812 */ /* 0x010ff6000786c0ff */
[----:B------:R-:W-:Y:S02]  /*49f0*/  @!UPT UIADD3 URZ, UPT, UPT, URZ, URZ, URZ ;  /* 0x000000fffffff290 */ /* 0x000fe4000fffe0ff */
[----:B------:R-:W-:Y:S02]  /*4a00*/  @P3 MOV R13, R20 ;  /* 0x00000014000d3202 */ /* 0x000fe40000000f00 */
[----:B------:R-:W-:Y:S01]  /*4a10*/  @P3 LOP3.LUT R8, R21, 0xffff, RZ, 0xc0, !PT ;  /* 0x0000ffff15083812 */ /* 0x000fe200078ec0ff */
[----:B--2---:R-:W-:Y:S06]  /*4a20*/  @!P0 BRA `(.L_x_97) ;  /* 0x0000000000a48947 */ /* 0x004fec0003800000 */
[----:B-1----:R-:W-:Y:S01]  /*4a30*/  IMAD.HI.U32 R35, R26, R7, RZ ;  /* 0x000000071a237227 */ /* 0x002fe200078e00ff */
[----:B------:R-:W-:Y:S02]  /*4a40*/  ISETP.NE.AND P0, PT, R6, 0x1, PT ;  /* 0x000000010600780c */ /* 0x000fe40003f05270 */
[----:B------:R-:W-:Y:S01]  /*4a50*/  ISETP.NE.AND P2, PT, R34, 0x1, PT ;  /* 0x000000012200780c */ /* 0x000fe20003f45270 */
[----:B---3--:R-:W-:Y:S01]  /*4a60*/  IMAD.HI.U32 R36, R25, R16, RZ ;  /* 0x0000001019247227 */ /* 0x008fe200078e00ff */
[----:B------:R-:W-:Y:S02]  /*4a70*/  SHF.R.U32.HI R35, RZ, R24, R35 ;  /* 0x00000018ff237219 */ /* 0x000fe40000011623 */
[----:B------:R-:W-:Y:S01]  /*4a80*/  ISETP.NE.AND P4, PT, R2, 0x1, PT ;  /* 0x000000010200780c */ /* 0x000fe20003f85270 */
[----:B------:R-:W-:Y:S01]  /*4a90*/  IMAD.HI.U32 R38, R13, R16, RZ ;  /* 0x000000100d267227 */ /* 0x000fe200078e00ff */
[----:B------:R-:W-:Y:S02]  /*4aa0*/  SHF.R.U32.HI R36, RZ, R17, R36 ;  /* 0x00000011ff247219 */ /* 0x000fe40000011624 */
[----:B------:R-:W-:Y:S01]  /*4ab0*/  SEL R3, R26, R35, !P0 ;  /* 0x000000231a037207 */ /* 0x000fe20004000000 */
[C---:B------:R-:W-:Y:S01]  /*4ac0*/  IMAD.HI.U32 R35, R8.reuse, R7, RZ ;  /* 0x0000000708237227 */ /* 0x040fe200078e00ff */
[----:B------:R-:W-:Y:S02]  /*4ad0*/  SEL R11, R25, R36, !P4 ;  /* 0x00000024190b7207 */ /* 0x000fe40006000000 */
[----:B------:R-:W-:Y:S01]  /*4ae0*/  SHF.R.U32.HI R38, RZ, R17, R38 ;  /* 0x00000011ff267219 */ /* 0x000fe20000011626 */
[----:B-----5:R-:W-:Y:S01]  /*4af0*/  IMAD.HI.U32 R40, R3, R4, RZ ;  /* 0x0000000403287227 */ /* 0x020fe200078e00ff */
[----:B------:R-:W-:Y:S03]  /*4b00*/  SHF.R.U32.HI R35, RZ, R24, R35 ;  /* 0x00000018ff237219 */ /* 0x000fe60000011623 */
[----:B------:R-:W-:Y:S01]  /*4b10*/  IMAD.HI.U32 R36, R11, R4, RZ ;  /* 0x000000040b247227 */ /* 0x000fe200078e00ff */
[----:B------:R-:W-:Y:S02]  /*4b20*/  @P2 SHF.R.U32.HI R3, RZ, R5, R40 ;  /* 0x00000005ff032219 */ /* 0x000fe40000011628 */
[----:B------:R-:W-:Y:S02]  /*4b30*/  SEL R9, R8, R35, !P0 ;  /* 0x0000002308097207 */ /* 0x000fe40004000000 */
[----:B------:R-:W-:Y:S01]  /*4b40*/  @P2 SHF.R.U32.HI R11, RZ, R5, R36 ;  /* 0x00000005ff0b2219 */ /* 0x000fe20000011624 */
[C---:B------:R-:W-:Y:S01]  /*4b50*/  IMAD R10, R34.reuse, R3, RZ ;  /* 0x00000003220a7224 */ /* 0x040fe200078e02ff */
[----:B------:R-:W-:Y:S01]  /*4b60*/  SEL R3, R13, R38, !P4 ;  /* 0x000000260d037207 */ /* 0x000fe20006000000 */
[C---:B------:R-:W-:Y:S03]  /*4b70*/  IMAD.HI.U32 R14, R9.reuse, R4, RZ ;  /* 0x00000004090e7227 */ /* 0x040fe600078e00ff */
[----:B------:R-:W-:Y:S01]  /*4b80*/  ISETP.GE.AND P0, PT, R9, R10, PT ;  /* 0x0000000a0900720c */ /* 0x000fe20003f06270 */
[C---:B------:R-:W-:Y:S01]  /*4b90*/  IMAD R12, R34.reuse, R11, RZ ;  /* 0x0000000b220c7224 */ /* 0x040fe200078e02ff */
[-C--:B------:R-:W-:Y:S04]  /*4ba0*/  SHF.R.U32.HI R14, RZ, R5.reuse, R14 ;  /* 0x00000005ff0e7219 */ /* 0x080fe8000001160e */
[----:B------:R-:W-:Y:S02]  /*4bb0*/  ISETP.GE.OR P0, PT, R3, R12, P0 ;  /* 0x0000000c0300720c */ /* 0x000fe40000706670 */
[----:B------:R-:W-:Y:S05]  /*4bc0*/  SEL R15, R9, R14, !P2 ;  /* 0x0000000e090f7207 */ /* 0x000fea0005000000 */
[----:B------:R-:W-:Y:S04]  /*4bd0*/  IMAD.MOV R14, RZ, RZ, -R15 ;  /* 0x000000ffff0e7224 */ /* 0x000fe800078e0a0f */
[----:B------:R-:W-:Y:S02]  /*4be0*/  IMAD R14, R34, R14, R9 ;  /* 0x0000000e220e7224 */ /* 0x000fe400078e0209 */
[C---:B------:R-:W-:Y:S05]  /*4bf0*/  @!P0 IMAD.HI.U32 R10, R3.reuse, R4, RZ ;  /* 0x00000004030a8227 */ /* 0x040fea00078e00ff */
[----:B------:R-:W-:Y:S04]  /*4c00*/  @!P0 SHF.R.U32.HI R10, RZ, R5, R10 ;  /* 0x00000005ff0a8219 */ /* 0x000fe8000001160a */
[----:B------:R-:W-:Y:S01]  /*4c10*/  @!P0 SEL R0, R3, R10, !P2 ;  /* 0x0000000a03008207 */ /* 0x000fe20005000000 */
[----:B------:R-:W-:Y:S03]  /*4c20*/  IMAD.MOV R10, RZ, RZ, -R3 ;  /* 0x000000ffff0a7224 */ /* 0x000fe600078e0a03 */
[----:B------:R-:W-:Y:S01]  /*4c30*/  @!P0 IADD3 R15, PT, PT, R15, -R0, RZ ;  /* 0x800000000f0f8210 */ /* 0x000fe20007ffe0ff */
[----:B------:R-:W-:Y:S01]  /*4c40*/  @!P0 IMAD R0, R11, R14, R0 ;  /* 0x0000000e0b008224 */ /* 0x000fe200078e0200 */
[----:B------:R-:W-:Y:S01]  /*4c50*/  IADD3 R11, PT, PT, -R9, RZ, RZ ;  /* 0x000000ff090b7210 */ /* 0x000fe20007ffe1ff */
[----:B------:R-:W-:Y:S02]  /*4c60*/  IMAD R13, R2, R10, R13 ;  /* 0x0000000a020d7224 */ /* 0x000fe400078e020d */
[----:B------:R-:W-:Y:S02]  /*4c70*/  @!P0 IMAD R9, R15, R34, R3 ;  /* 0x000000220f098224 */ /* 0x000fe400078e0203 */
[----:B------:R-:W-:Y:S02]  /*4c80*/  @!P0 IMAD.MOV.U32 R3, RZ, RZ, R0 ;  /* 0x000000ffff038224 */ /* 0x000fe400078e0000 */
[----:B------:R-:W-:Y:S02]  /*4c90*/  IMAD R8, R6, R11, R8 ;  /* 0x0000000b06087224 */ /* 0x000fe400078e0208 */
[----:B------:R-:W-:Y:S02]  /*4ca0*/  IMAD R13, R3, R2, R13 ;  /* 0x00000002030d7224 */ /* 0x000fe400078e020d */
[----:B------:R-:W-:Y:S02]  /*4cb0*/  IMAD R8, R9, R6, R8 ;  /* 0x0000000609087224 */ /* 0x000fe400078e0208 */
.L_x_97:
[----:B------:R-:W-:Y:S05]  /*4cc0*/  BRA.U UP1, `(.L_x_98) ;  /* 0x0000000101107547 */ /* 0x000fea000b800000 */
[----:B------:R-:W-:Y:S04]  /*4cd0*/  MOV R0, UR6 ;  /* 0x0000000600007c02 */ /* 0x000fe80008000f00 */
[----:B------:R-:W-:Y:S04]  /*4ce0*/  SHF.L.U32 R3, R0, 0x1f, RZ ;  /* 0x0000001f00037819 */ /* 0x000fe800000006ff */
[----:B------:R-:W2:Y:S02]  /*4cf0*/  SYNCS.PHASECHK.TRANS64.TRYWAIT P0, [UR7+0x118], R3 ;  /* 0x00011803ff0075a7 */ /* 0x000ea40008001107 */
[----:B--2---:R-:W-:Y:S05]  /*4d00*/  @!P0 BRA `(.L_x_99) ;  /* 0x0000004c00b48947 */ /* 0x004fea0003800000 */
.L_x_98:
[----:B------:R-:W-:Y:S02]  /*4d10*/  R2UR UR42, R18 ;  /* 0x00000000122a72ca */ /* 0x000fe400000e0000 */
[----:B------:R-:W-:Y:S02]  /*4d20*/  R2UR UR43, R19 ;  /* 0x00000000132b72ca */ /* 0x000fe400000e0000 */
[----:B------:R-:W-:Y:S02]  /*4d30*/  ISETP.NE.U32.AND P2, PT, RZ, UR4, PT ;  /* 0x00000004ff007c0c */ /* 0x000fe4000bf45070 */
[----:B------:R-:W-:Y:S02]  /*4d40*/  SHF.L.U32 R12, R31, 0x1f, RZ ;  /* 0x0000001f1f0c7819 */ /* 0x000fe400000006ff */
[----:B------:R-:W-:Y:S05]  /*4d50*/  ISETP.NE.AND.EX P2, PT, RZ, UR5, PT, P2 ;  /* 0x00000005ff007c0c */ /* 0x000fea000bf45320 */
[----:B------:R-:W-:Y:S02]  /*4d60*/  USHF.L.U32 UR42, UR42, 0x7, URZ ;  /* 0x000000072a2a7899 */ /* 0x000fe400080006ff */
[----:B------:R-:W-:Y:S01]  /*4d70*/  USHF.L.U32 UR43, UR43, 0x6, URZ ;  /* 0x000000062b2b7899 */ /* 0x000fe200080006ff */
[----:B------:R-:W-:Y:S11]  /*4d80*/  BRA.U !UP4, `(.L_x_100) ;  /* 0x000000010c347547 */ /* 0x000ff6000b800000 */
[----:B------:R-:W-:Y:S01]  /*4d90*/  UPLOP3.LUT UP0, UPT, UPT, UPT, UP3, 0x80, 0x8 ;  /* 0x000000000008789c */ /* 0x000fe20003f0f030 */
[----:B--2---:R-:W-:Y:S02]  /*4da0*/  HFMA2 R0, -RZ, RZ, 0, 5.9604644775390625e-08 ;  /* 0x00000001ff007431 */ /* 0x004fe400000001ff */
[----:B------:R-:W-:Y:S03]  /*4db0*/  IMAD.MOV.U32 R89, RZ, RZ, 0x1 ;  /* 0x00000001ff597424 */ /* 0x000fe600078e00ff */
[----:B------:R-:W-:Y:S05]  /*4dc0*/  PLOP3.LUT P0, PT, PT, PT, UP0, 0x80, 0x8 ;  /* 0x000000000008781c */ /* 0x000fea0003f0f008 */
[----:B------:R-:W2:Y:S01]  /*4dd0*/  @UP0 LDCU.64 UR10, c[0x0][0x888] ;  /* 0x00011100ff0a07ac */ /* 0x000ea20008000a00 */
[----:B------:R-:W-:Y:S07]  /*4de0*/  @UP0 UIMAD UR8, UR36, UR4, URZ ;  /* 0x00000004240802a4 */ /* 0x000fee000f8e02ff */
[----:B------:R-:W-:Y:S01]  /*4df0*/  @!P0 PRMT R89, R0, 0x7610, R89 ;  /* 0x0000761000598816 */ /* 0x000fe20000000059 */
[----:B--2---:R-:W-:Y:S03]  /*4e00*/  @UP0 UIMAD.WIDE UR10, UR8, 0x4, UR10 ;  /* 0x00000004080a08a5 */ /* 0x004fe6000f8e020a */
[----:B------:R-:W2:Y:S03]  /*4e10*/  @!UP0 LDCU UR8, c[0x0][0x880] ;  /* 0x00011000ff0887ac */ /* 0x000ea60008000800 */
[----:B------:R-:W-:Y:S01]  /*4e20*/  IMAD.U32 R10, RZ, RZ, UR10 ;  /* 0x0000000aff0a7e24 */ /* 0x000fe2000f8e00ff */
[----:B------:R-:W-:Y:S05]  /*4e30*/  MOV R11, UR11 ;  /* 0x0000000b000b7c02 */ /* 0x000fea0008000f00 */
[----:B-----5:R4:W5:Y:S02]  /*4e40*/  @P0 LDG.E R63, desc[UR38][R10.64] ;  /* 0x000000260a3f0981 */ /* 0x020964000c1e1900 */
[----:B--2-4-:R-:W-:Y:S07]  /*4e50*/  @!P0 IMAD.U32 R63, RZ, RZ, UR8 ;  /* 0x00000008ff3f8e24 */ /* 0x014fee000f8e00ff */
.L_x_100:
[----:B-----5:R-:W-:Y:S01]  /*4e60*/  @!P2 FSETP.EQ.AND P0, PT, R63, RZ, PT ;  /* 0x000000ff3f00a20b */ /* 0x020fe20003f02000 */
[----:B------:R-:W-:Y:S01]  /*4e70*/  @!UPT UIADD3 URZ, UPT, UPT, URZ, URZ, URZ ;  /* 0x000000fffffff290 */ /* 0x000fe2000fffe0ff */
[----:B------:R-:W-:Y:S11]  /*4e80*/  @!P2 BRA `(.L_x_101) ;  /* 0x000000000014a947 */ /* 0x000ff60003800000 */
[----:B------:R-:W-:Y:S02]  /*4e90*/  LOP3.LUT P2, RZ, R89, 0xff, RZ, 0xc0, !PT ;  /* 0x000000ff59ff7812 */ /* 0x000fe4000784c0ff */
[----:B------:R-:W-:Y:S04]  /*4ea0*/  PLOP3.LUT P0, PT, PT, PT, UP0, 0x80, 0x8 ;  /* 0x000000000008781c */ /* 0x000fe80003f0f008 */
[----:B------:R-:W-:Y:S07]  /*4eb0*/  PLOP3.LUT P0, PT, P0, PT, PT, 0x8, 0x80 ;  /* 0x000000000080781c */ /* 0x000fee000070e170 */
[----:B------:R-:W-:Y:S11]  /*4ec0*/  @P2 FSETP.EQ.AND P0, PT, R63, RZ, PT ;  /* 0x000000ff3f00220b */ /* 0x000ff60003f02000 */
[----:B------:R-:W-:Y:S02]  /*4ed0*/  @!UPT UIADD3 URZ, UPT, UPT, URZ, URZ, URZ ;  /* 0x000000fffffff290 */ /* 0x000fe4000fffe0ff */
.L_x_101:
[----:B------:R-:W4:Y:S01]  /*4ee0*/  SYNCS.PHASECHK.TRANS64.TRYWAIT P2, [UR7+0xf0], R12 ;  /* 0x0000f00cff0075a7 */ /* 0x000f220008041107 */
[----:B------:R-:W-:Y:S04]  /*4ef0*/  ELECT P4, URZ, PT ;  /* 0x0000000000ff782f */ /* 0x000fe80003880000 */
[----:B------:R-:W-:Y:S11]  /*4f00*/  PLOP3.LUT P4, PT, P0, P4, PT, 0xf2, 0x2f ;  /* 0x00000000002f781c */ /* 0x000ff60000789e72 */
[----:B------:R-:W-:Y:S02]  /*4f10*/  @!UPT UIADD3 URZ, UPT, UPT, URZ, URZ, URZ ;  /* 0x000000fffffff290 */ /* 0x000fe4000fffe0ff */
[----:B-1----:R-:W-:Y:S05]  /*4f20*/  @!P4 IADD3 R9, P0, PT, R32, 0x580, RZ ;  /* 0x000005802009c810 */ /* 0x002fea0007f1e0ff */
[----:B--2---:R-:W-:Y:S01]  /*4f30*/  @!P4 IMAD.X R0, RZ, RZ, R33, P0 ;  /* 0x000000ffff00c224 */ /* 0x004fe200000e0621 */
[----:B----4-:R-:W-:Y:S07]  /*4f40*/  @!P2 BRA `(.L_x_102) ;  /* 0x0000004c003ca947 */ /* 0x010fee0003800000 */
.L_x_243:
[----:B------:R-:W-:Y:S01]  /*4f50*/  @!P4 R2UR UR9, R9 ;  /* 0x000000000909c2ca */ /* 0x000fe200000e0000 */
[----:B------:R-:W-:Y:S01]  /*4f60*/  VOTEU.ALL UP1, P4 ;  /* 0x0000000000ff7886 */ /* 0x000fe20002020000 */
[----:B------:R-:W-:Y:S01]  /*4f70*/  @!P4 R2UR UR8, R0 ;  /* 0x000000000008c2ca */ /* 0x000fe200000e0000 */
[----:B------:R-:W-:Y:S01]  /*4f80*/  VOTEU.ALL UP2, P4 ;  /* 0x0000000000ff7886 */ /* 0x000fe20002040000 */
[----:B------:R-:W-:Y:S01]  /*4f90*/  UMOV UR16, 0x0 ;  /* 0x0000000000107882 */ /* 0x000fe20000000000 */
[----:B------:R-:W-:Y:S01]  /*4fa0*/  UMOV UR17, 0x10000000 ;  /* 0x1000000000117882 */ /* 0x000fe20000000000 */
[----:B------:R-:W-:Y:S01]  /*4fb0*/  @!UP1 UIADD3 UR40, UPT, UPT, UR7, 0x200, URZ ;  /* 0x0000020007289890 */ /* 0x000fe2000fffe0ff */
[----:B------:R-:W-:Y:S01]  /*4fc0*/  @!P4 IMAD.MOV.U32 R0, RZ, RZ, 0x1000 ;  /* 0x00001000ff00c424 */ /* 0x000fe200078e00ff */
[----:B------:R-:W-:Y:S01]  /*4fd0*/  UMOV UR44, UR36 ;  /* 0x00000024002c7c82 */ /* 0x000fe20008000000 */
[----:B------:R-:W-:Y:S01]  /*4fe0*/  @!UP1 UIADD3 UR10, UPT, UPT, UR42, 0x40, URZ ;  /* 0x000000402a0a9890 */ /* 0x000fe2000fffe0ff */
[----:B------:R-:W-:Y:S01]  /*4ff0*/  @!P4 IADD3 R9, P0, PT, R32, 0x580, RZ ;  /* 0x000005802009c810 */ /* 0x000fe20007f1e0ff */
[----:B------:R-:W-:Y:S01]  /*5000*/  UMOV UR11, UR43 ;  /* 0x0000002b000b7c82 */ /* 0x000fe20008000000 */
[----:B------:R-:W-:Y:S01]  /*5010*/  UMOV UR12, UR36 ;  /* 0x00000024000c7c82 */ /* 0x000fe20008000000 */
[----:B------:R-:W-:Y:S01]  /*5020*/  IMAD.U32 R10, RZ, RZ, UR9 ;  /* 0x00000009ff0a7e24 */ /* 0x000fe2000f8e00ff */
[----:B------:R-:W-:Y:S01]  /*5030*/  UMOV UR9, UR41 ;  /* 0x0000002900097c82 */ /* 0x000fe20008000000 */
[----:B------:R-:W-:Y:S01]  /*5040*/  IMAD.U32 R11, RZ, RZ, UR8 ;  /* 0x00000008ff0b7e24 */ /* 0x000fe2000f8e00ff */
[----:B------:R-:W-:Y:S02]  /*5050*/  @!UP1 UIADD3 UR8, UPT, UPT, UR7, 0xa00, URZ ;  /* 0x00000a0007089890 */ /* 0x000fe4000fffe0ff */
[----:B------:R-:W-:Y:S01]  /*5060*/  @!P4 R2UR UR18, R10 ;  /* 0x000000000a12c2ca */ /* 0x000fe200000e0000 */
[----:B------:R-:W-:Y:S01]  /*5070*/  VOTEU.ALL UP1, P4 ;  /* 0x0000000000ff7886 */ /* 0x000fe20002020000 */
[----:B------:R-:W-:Y:S01]  /*5080*/  @!P4 R2UR UR19, R11 ;  /* 0x000000000b13c2ca */ /* 0x000fe200000e0000 */
[----:B------:R-:W-:Y:S11]  /*5090*/  UPRMT UR14, UR37, 0x654, UR41 ;  /* 0x00000654250e7896 */ /* 0x000ff60008000029 */
[----:B------:R-:W-:Y:S01]  /*50a0*/  @!UPT UIADD3 URZ, UPT, UPT, URZ, URZ, URZ ;  /* 0x000000fffffff290 */ /* 0x000fe2000fffe0ff */
[----:B------:R2:W-:Y:S01]  /*50b0*/  @!UP2 UTMALDG.3D [UR40], [UR18], desc[UR16] ;  /* 0x000010281200a5b4 */ /* 0x0005e20008011000 */
[----:B------:R2:W-:Y:S01]  /*50c0*/  @!UP1 UTMALDG.3D [UR8], [UR18], desc[UR16] ;  /* 0x00001008120095b4 */ /* 0x0005e20008011000 */
[----:B------:R4:W-:Y:S01]  /*50d0*/  @!P4 SYNCS.ARRIVE.TRANS64.RED.A0TR RZ, [UR7+0xd0], R0 ;  /* 0x0000d000ffffc9a7 */ /* 0x0009e20008300407 */
[----:B------:R-:W-:Y:S01]  /*50e0*/  SYNCS.ARRIVE.TRANS64.RED.A1T0 RZ, [UR14], RZ ;  /* 0x000000ffffff79a7 */ /* 0x000fe2000810040e */
[----:B----4-:R-:W-:Y:S01]  /*50f0*/  @!P4 IMAD.X R0, RZ, RZ, R33, P0 ;  /* 0x000000ffff00c224 */ /* 0x010fe200000e0621 */
[----:B------:R-:W4:Y:S02]  /*5100*/  SYNCS.PHASECHK.TRANS64.TRYWAIT P2, [UR7+0xf8], R12 ;  /* 0x0000f80cff0075a7 */ /* 0x000f240008041107 */
[----:B--2-4-:R-:W-:Y:S05]  /*5110*/  @!P2 BRA `(.L_x_103) ;  /* 0x0000004800e0a947 */ /* 0x014fea0003800000 */
.L_x_245:
        /* <DEDUP_REMOVED lines=8> */
[----:B------:R-:W-:Y:S01]  /*51a0*/  @!UP1 UIADD3 UR32, UPT, UPT, UR7, 0x1200, URZ ;  /* 0x0000120007209890 */ /* 0x000fe2000fffe0ff */
[----:B------:R-:W-:Y:S01]  /*51b0*/  @!P4 IADD3 R19, P0, PT, R32, 0x580, RZ ;  /* 0x000005802013c810 */ /* 0x000fe20007f1e0ff */
[----:B------:R-:W-:Y:S01]  /*51c0*/  UMOV UR35, UR43 ;  /* 0x0000002b00237c82 */ /* 0x000fe20008000000 */
[----:B------:R-:W-:Y:S02]  /*51d0*/  @!UP1 UIADD3 UR10, UPT, UPT, UR42, 0x50, URZ ;  /* 0x000000502a0a9890 */ /* 0x000fe4000fffe0ff */
[----:B------:R-:W-:Y:S01]  /*51e0*/  IMAD.U32 R10, RZ, RZ, UR9 ;  /* 0x00000009ff0a7e24 */ /* 0x000fe2000f8e00ff */
[----:B------:R-:W-:Y:S01]  /*51f0*/  UMOV UR9, UR33 ;  /* 0x0000002100097c82 */ /* 0x000fe20008000000 */
[----:B------:R-:W-:Y:S01]  /*5200*/  IMAD.U32 R11, RZ, RZ, UR8 ;  /* 0x00000008ff0b7e24 */ /* 0x000fe2000f8e00ff */
[----:B------:R-:W-:Y:S01]  /*5210*/  @!UP1 UIADD3 UR8, UPT, UPT, UR7, 0x1a00, URZ ;  /* 0x00001a0007089890 */ /* 0x000fe2000fffe0ff */
[----:B------:R-:W-:Y:S01]  /*5220*/  @!P4 IMAD.X R18, RZ, RZ, R33, P0 ;  /* 0x000000ffff12c224 */ /* 0x000fe200000e0621 */
[----:B------:R-:W-:Y:S01]  /*5230*/  @!P4 R2UR UR18, R10 ;  /* 0x000000000a12c2ca */ /* 0x000fe200000e0000 */
[----:B------:R-:W-:Y:S01]  /*5240*/  VOTEU.ALL UP1, P4 ;  /* 0x0000000000ff7886 */ /* 0x000fe20002020000 */
[----:B------:R-:W-:Y:S01]  /*5250*/  @!P4 R2UR UR19, R11 ;  /* 0x000000000b13c2ca */ /* 0x000fe200000e0000 */
[----:B------:R-:W-:Y:S01]  /*5260*/  UMOV UR11, UR43 ;  /* 0x0000002b000b7c82 */ /* 0x000fe20008000000 */
[----:B------:R-:W-:Y:S01]  /*5270*/  UMOV UR12, UR36 ;  /* 0x00000024000c7c82 */ /* 0x000fe20008000000 */
[----:B------:R-:W-:Y:S10]  /*5280*/  UPRMT UR14, UR37, 0x654, UR33 ;  /* 0x00000654250e7896 */ /* 0x000ff40008000021 */
[----:B------:R2:W-:Y:S01]  /*5290*/  @!UP2 UTMALDG.3D [UR32], [UR18], desc[UR16] ;  /* 0x000010201200a5b4 */ /* 0x0005e20008011000 */
[----:B------:R2:W-:Y:S01]  /*52a0*/  @!UP1 UTMALDG.3D [UR8], [UR18], desc[UR16] ;  /* 0x00001008120095b4 */ /* 0x0005e20008011000 */
[----:B------:R2:W-:Y:S01]  /*52b0*/  @!P4 SYNCS.ARRIVE.TRANS64.RED.A0TR RZ, [UR7+0xd8], R0 ;  /* 0x0000d800ffffc9a7 */ /* 0x0005e20008300407 */
[----:B------:R-:W-:Y:S01]  /*52c0*/  SYNCS.ARRIVE.TRANS64.RED.A1T0 RZ, [UR14], RZ ;  /* 0x000000ffffff79a7 */ /* 0x000fe2000810040e */
[----:B------:R-:W4:Y:S02]  /*52d0*/  SYNCS.PHASECHK.TRANS64.TRYWAIT P2, [UR7+0x100], R12 ;  /* 0x0001000cff0075a7 */ /* 0x000f240008041107 */
[----:B--2-4-:R-:W-:Y:S05]  /*52e0*/  @!P2 BRA `(.L_x_104) ;  /* 0x000000480084a947 */ /* 0x014fea0003800000 */
.L_x_247:
[----:B------:R-:W2:Y:S01]  /*52f0*/  LDC.64 R14, c[0x0][0xb10] ;  /* 0x0002c400ff0e7b82 */ /* 0x000ea20000000a00 */
[----:B------:R-:W-:Y:S01]  /*5300*/  @!P4 R2UR UR9, R19 ;  /* 0x000000001309c2ca */ /* 0x000fe200000e0000 */
[----:B------:R-:W-:Y:S01]  /*5310*/  VOTEU.ALL UP1, P4 ;  /* 0x0000000000ff7886 */ /* 0x000fe20002020000 */
[----:B------:R-:W-:Y:S01]  /*5320*/  @!P4 R2UR UR8, R18 ;  /* 0x000000001208c2ca */ /* 0x000fe200000e0000 */
[----:B------:R-:W-:Y:S01]  /*5330*/  VOTEU.ALL UP2, P4 ;  /* 0x0000000000ff7886 */ /* 0x000fe20002040000 */
[----:B------:R-:W-:Y:S03]  /*5340*/  UMOV UR16, 0x0 ;  /* 0x0000000000107882 */ /* 0x000fe60000000000 */
[----:B------:R-:W4:Y:S01]  /*5350*/  LDC.64 R10, c[0x0][0xb18] ;  /* 0x0002c600ff0a7b82 */ /* 0x000f220000000a00 */
[----:B------:R-:W-:Y:S01]  /*5360*/  @!UP1 UIADD3 UR26, UPT, UPT, UR42, 0x20, URZ ;  /* 0x000000202a1a9890 */ /* 0x000fe2000fffe0ff */
[----:B------:R-:W-:Y:S01]  /*5370*/  @P3 SHF.R.U32.HI R28, RZ, 0x10, R21 ;  /* 0x00000010ff1c3819 */ /* 0x000fe20000011615 */
[----:B------:R-:W-:Y:S01]  /*5380*/  @!UP1 UIADD3 UR24, UPT, UPT, UR7, 0x2200, URZ ;  /* 0x0000220007189890 */ /* 0x000fe2000fffe0ff */
[----:B------:R-:W-:Y:S01]  /*5390*/  VIADD R30, R30, 0x1 ;  /* 0x000000011e1e7836 */ /* 0x000fe20000000000 */
[----:B------:R-:W-:Y:S03]  /*53a0*/  UMOV UR17, 0x10000000 ;  /* 0x1000000000117882 */ /* 0x000fe60000000000 */
[----:B------:R-:W5:Y:S01]  /*53b0*/  @!P1 LDC R0, c[0x0][0xb20] ;  /* 0x0002c800ff009b82 */ /* 0x000f620000000800 */
[----:B------:R-:W-:Y:S01]  /*53c0*/  UMOV UR27, UR43 ;  /* 0x0000002b001b7c82 */ /* 0x000fe20008000000 */
[----:B------:R-:W-:Y:S01]  /*53d0*/  IMAD.U32 R18, RZ, RZ, UR9 ;  /* 0x00000009ff127e24 */ /* 0x000fe2000f8e00ff */
[----:B------:R-:W-:Y:S05]  /*53e0*/  UMOV UR28, UR36 ;  /* 0x00000024001c7c82 */ /* 0x000fea0008000000 */
[----:B-1----:R-:W1:Y:S01]  /*53f0*/  @!P1 LDC R3, c[0x0][0xb0c] ;  /* 0x0002c300ff039b82 */ /* 0x002e620000000800 */
[----:B------:R-:W-:Y:S01]  /*5400*/  IMAD.U32 R19, RZ, RZ, UR8 ;  /* 0x00000008ff137e24 */ /* 0x000fe2000f8e00ff */
[----:B------:R-:W-:Y:S01]  /*5410*/  @!UP1 UIADD3 UR10, UPT, UPT, UR42, 0x60, URZ ;  /* 0x000000602a0a9890 */ /* 0x000fe2000fffe0ff */
[----:B------:R-:W-:Y:S01]  /*5420*/  @!P4 R2UR UR18, R18 ;  /* 0x000000001212c2ca */ /* 0x000fe200000e0000 */
[----:B------:R-:W-:Y:S01]  /*5430*/  @!UP1 UIADD3 UR8, UPT, UPT, UR7, 0x2a00, URZ ;  /* 0x00002a0007089890 */ /* 0x000fe2000fffe0ff */
[----:B------:R-:W-:Y:S01]  /*5440*/  @!P4 IMAD.MOV.U32 R18, RZ, RZ, 0x1000 ;  /* 0x00001000ff12c424 */ /* 0x000fe200078e00ff */
[----:B------:R-:W-:Y:S01]  /*5450*/  @!P4 R2UR UR19, R19 ;  /* 0x000000001313c2ca */ /* 0x000fe200000e0000 */
[----:B------:R-:W-:Y:S01]  /*5460*/  VOTEU.ALL UP1, P4 ;  /* 0x0000000000ff7886 */ /* 0x000fe20002020000 */
[----:B------:R-:W-:Y:S01]  /*5470*/  UMOV UR9, UR25 ;  /* 0x0000001900097c82 */ /* 0x000fe20008000000 */
[----:B------:R-:W-:Y:S01]  /*5480*/  UMOV UR11, UR43 ;  /* 0x0000002b000b7c82 */ /* 0x000fe20008000000 */
[----:B------:R-:W-:Y:S01]  /*5490*/  UMOV UR12, UR36 ;  /* 0x00000024000c7c82 */ /* 0x000fe20008000000 */
[----:B------:R-:W-:Y:S08]  /*54a0*/  UPRMT UR14, UR37, 0x654, UR25 ;  /* 0x00000654250e7896 */ /* 0x000ff00008000019 */
[----:B------:R1:W-:Y:S02]  /*54b0*/  @!UP2 UTMALDG.3D [UR24], [UR18], desc[UR16] ;  /* 0x000010181200a5b4 */ /* 0x0003e40008011000 */
[----:B-1----:R-:W-:Y:S01]  /*54c0*/  @!P1 ISETP.NE.AND P2, PT, R3, 0x1, PT ;  /* 0x000000010300980c */ /* 0x002fe20003f45270 */
[C---:B--2---:R-:W-:Y:S01]  /*54d0*/  @!P1 IMAD.HI.U32 R14, R13.reuse, R14, RZ ;  /* 0x0000000e0d0e9227 */ /* 0x044fe200078e00ff */
[----:B----4-:R-:W-:Y:S01]  /*54e0*/  @!P1 ISETP.NE.AND P0, PT, R10, 0x1, PT ;  /* 0x000000010a00980c */ /* 0x010fe20003f05270 */
[----:B------:R1:W-:Y:S01]  /*54f0*/  @!UP1 UTMALDG.3D [UR8], [UR18], desc[UR16] ;  /* 0x00001008120095b4 */ /* 0x0003e20008011000 */
[----:B------:R1:W-:Y:S01]  /*5500*/  @!P4 SYNCS.ARRIVE.TRANS64.RED.A0TR RZ, [UR7+0xe0], R18 ;  /* 0x0000e012ffffc9a7 */ /* 0x0003e20008300407 */
[C---:B------:R-:W-:Y:S01]  /*5510*/  @!P1 IMAD.HI.U32 R11, R8.reuse, R11, RZ ;  /* 0x0000000b080b9227 */ /* 0x040fe200078e00ff */
[----:B------:R-:W-:Y:S04]  /*5520*/  @!P1 SHF.R.U32.HI R14, RZ, R15, R14 ;  /* 0x0000000fff0e9219 */ /* 0x000fe8000001160e */
[----:B-----5:R-:W-:Y:S02]  /*5530*/  @!P1 SHF.R.U32.HI R9, RZ, R0, R11 ;  /* 0x00000000ff099219 */ /* 0x020fe4000001160b */
[----:B------:R-:W-:Y:S02]  /*5540*/  @!P1 SEL R14, R13, R14, !P2 ;  /* 0x0000000e0d0e9207 */ /* 0x000fe40005000000 */
[----:B------:R-:W-:Y:S05]  /*5550*/  @!P1 SEL R9, R8, R9, !P0 ;  /* 0x0000000908099207 */ /* 0x000fea0004000000 */
[----:B------:R-:W-:Y:S01]  /*5560*/  @!P1 IMAD.IADD R0, R9, 0x1, -R14 ;  /* 0x0000000109009824 */ /* 0x000fe200078e0a0e */
[----:B------:R-:W-:Y:S01]  /*5570*/  SYNCS.ARRIVE.TRANS64.RED.A1T0 RZ, [UR14], RZ ;  /* 0x000000ffffff79a7 */ /* 0x000fe2000810040e */
[----:B------:R-:W-:Y:S02]  /*5580*/  @!P1 IMAD.IADD R9, R14, 0x1, -R9 ;  /* 0x000000010e099824 */ /* 0x000fe400078e0a09 */
[----:B------:R-:W-:Y:S02]  /*5590*/  @!P1 IMAD R13, R0, R3, R13 ;  /* 0x00000003000d9224 */ /* 0x000fe400078e020d */
[----:B------:R-:W-:Y:S01]  /*55a0*/  @!P1 IMAD R8, R9, R10, R8 ;  /* 0x0000000a09089224 */ /* 0x000fe200078e0208 */
[----:B------:R-:W2:Y:S02]  /*55b0*/  SYNCS.PHASECHK.TRANS64.TRYWAIT P5, [UR7+0x108], R12 ;  /* 0x0001080cff0075a7 */ /* 0x000ea400080a1107 */
[----:B-12---:R-:W-:Y:S05]  /*55c0*/  @!P5 BRA `(.L_x_105) ;  /* 0x0000004400e4d947 */ /* 0x006fea0003800000 */
.L_x_249:
[----:B-1----:R-:W-:Y:S01]  /*55d0*/  @!P4 IADD3 R3, P0, PT, R32, 0x580, RZ ;  /* 0x000005802003c810 */ /* 0x002fe20007f1e0ff */
[----:B------:R-:W-:Y:S01]  /*55e0*/  VOTEU.ALL UP1, P4 ;  /* 0x0000000000ff7886 */ /* 0x000fe20002020000 */
[----:B------:R-:W-:Y:S01]  /*55f0*/  VOTEU.ALL UP2, P4 ;  /* 0x0000000000ff7886 */ /* 0x000fe20002040000 */
[----:B------:R-:W-:Y:S01]  /*5600*/  UMOV UR14, 0x0 ;  /* 0x00000000000e7882 */ /* 0x000fe20000000000 */
[----:B------:R-:W-:Y:S01]  /*5610*/  @!P4 R2UR UR9, R3 ;  /* 0x000000000309c2ca */ /* 0x000fe200000e0000 */
[----:B------:R-:W-:Y:S01]  /*5620*/  @!P4 IMAD.X R0, RZ, RZ, R33, P0 ;  /* 0x000000ffff00c224 */ /* 0x000fe200000e0621 */
[----:B------:R-:W-:Y:S01]  /*5630*/  @!UP1 UIADD3 UR17, UPT, UPT, UR7, 0xe8, URZ ;  /* 0x000000e807119890 */ /* 0x000fe2000fffe0ff */
[----:B------:R-:W-:Y:S01]  /*5640*/  ISETP.NE.AND P0, PT, R30, 0x2, PT ;  /* 0x000000021e00780c */ /* 0x000fe20003f05270 */
[----:B------:R-:W-:Y:S01]  /*5650*/  @!UP1 UIADD3 UR18, UPT, UPT, UR42, 0x30, URZ ;  /* 0x000000302a129890 */ /* 0x000fe2000fffe0ff */
[----:B------:R-:W-:Y:S01]  /*5660*/  LOP3.LUT R31, R31, 0x1, RZ, 0x3c, !PT ;  /* 0x000000011f1f7812 */ /* 0x000fe200078e3cff */
[----:B------:R-:W-:Y:S01]  /*5670*/  @!UP1 UIADD3 UR16, UPT, UPT, UR7, 0x3200, URZ ;  /* 0x0000320007109890 */ /* 0x000fe2000fffe0ff */
[----:B------:R-:W-:Y:S01]  /*5680*/  @!P4 R2UR UR8, R0 ;  /* 0x000000000008c2ca */ /* 0x000fe200000e0000 */
[----:B------:R-:W-:Y:S01]  /*5690*/  UMOV UR15, 0x10000000 ;  /* 0x10000000000f7882 */ /* 0x000fe20000000000 */
[----:B------:R-:W-:Y:S01]  /*56a0*/  UMOV UR19, UR43 ;  /* 0x0000002b00137c82 */ /* 0x000fe20008000000 */
[----:B------:R-:W-:Y:S01]  /*56b0*/  UMOV UR20, UR36 ;  /* 0x0000002400147c82 */ /* 0x000fe20008000000 */
[----:B------:R-:W-:Y:S01]  /*56c0*/  @!UP1 UIADD3 UR10, UPT, UPT, UR42, 0x70, URZ ;  /* 0x000000702a0a9890 */ /* 0x000fe2000fffe0ff */
[----:B------:R-:W-:Y:S01]  /*56d0*/  SEL R0, RZ, 0x1, P0 ;  /* 0x00000001ff007807 */ /* 0x000fe20000000000 */
[----:B------:R-:W-:Y:S01]  /*56e0*/  IMAD.U32 R10, RZ, RZ, UR9 ;  /* 0x00000009ff0a7e24 */ /* 0x000fe2000f8e00ff */
[----:B------:R-:W-:Y:S01]  /*56f0*/  UMOV UR11, UR43 ;  /* 0x0000002b000b7c82 */ /* 0x000fe20008000000 */
[----:B------:R-:W-:Y:S01]  /*5700*/  UMOV UR12, UR36 ;  /* 0x00000024000c7c82 */ /* 0x000fe20008000000 */
[----:B------:R-:W-:Y:S01]  /*5710*/  UMOV UR9, UR17 ;  /* 0x0000001100097c82 */ /* 0x000fe20008000000 */
[----:B------:R-:W-:Y:S01]  /*5720*/  @P3 R2UR UR36, R28 ;  /* 0x000000001c2432ca */ /* 0x000fe200000e0000 */
[----:B------:R-:W-:Y:S01]  /*5730*/  IMAD.IADD R18, R8, 0x1, R79 ;  /* 0x0000000108127824 */ /* 0x000fe200078e024f */
[----:B------:R-:W-:Y:S01]  /*5740*/  @!P4 R2UR UR22, R10 ;  /* 0x000000000a16c2ca */ /* 0x000fe200000e0000 */
[----:B------:R-:W-:Y:S01]  /*5750*/  IMAD.U32 R11, RZ, RZ, UR8 ;  /* 0x00000008ff0b7e24 */ /* 0x000fe2000f8e00ff */
[----:B------:R-:W-:Y:S01]  /*5760*/  @!UP1 UIADD3 UR8, UPT, UPT, UR7, 0x3a00, URZ ;  /* 0x00003a0007089890 */ /* 0x000fe2000fffe0ff */
[----:B------:R-:W-:Y:S01]  /*5770*/  LOP3.LUT R29, R29, R0, RZ, 0x3c, !PT ;  /* 0x000000001d1d7212 */ /* 0x000fe200078e3cff */
[----:B------:R-:W-:Y:S01]  /*5780*/  VOTEU.ALL UP1, P4 ;  /* 0x0000000000ff7886 */ /* 0x000fe20002020000 */
[----:B------:R-:W-:Y:S01]  /*5790*/  IMAD.IADD R19, R13, 0x1, R88 ;  /* 0x000000010d137824 */ /* 0x000fe200078e0258 */
[----:B------:R-:W-:Y:S02]  /*57a0*/  @!P4 R2UR UR23, R11 ;  /* 0x000000000b17c2ca */ /* 0x000fe400000e0000 */
[----:B------:R-:W-:Y:S11]  /*57b0*/  SEL R30, R30, RZ, P0 ;  /* 0x000000ff1e1e7207 */ /* 0x000ff60000000000 */
[----:B------:R2:W-:Y:S01]  /*57c0*/  @!UP2 UTMALDG.3D [UR16], [UR22], desc[UR14] ;  /* 0x00000e101600a5b4 */ /* 0x0005e20008011000 */
[----:B------:R2:W-:Y:S01]  /*57d0*/  @!UP1 UTMALDG.3D [UR8], [UR22], desc[UR14] ;  /* 0x00000e08160095b4 */ /* 0x0005e20008011000 */
[----:B------:R2:W-:Y:S01]  /*57e0*/  @!P4 SYNCS.ARRIVE.TRANS64.RED.A0TR RZ, [UR7+0xe8], R27 ;  /* 0x0000e81bffffc9a7 */ /* 0x0005e20008300407 */
[----:B------:R-:W-:Y:S01]  /*57f0*/  UPLOP3.LUT UP1, UPT, UPT, UPT, UPT, 0x80, 0x8 ;  /* 0x000000000008789c */ /* 0x000fe20003f2f070 */
[----:B------:R-:W-:Y:S01]  /*5800*/  SYNCS.ARRIVE.TRANS64.RED.A1T0 RZ, [UR13], RZ ;  /* 0x000000ffffff79a7 */ /* 0x000fe2000810040d */
[----:B------:R-:W-:Y:S09]  /*5810*/  @P3 BRA `(.L_x_106) ;  /* 0xfffffff000303947 */ /* 0x000ff2000383ffff */
[----:B------:R-:W-:-:S04]  /*5820*/  SHF.L.U32 R3, R31, 0x1f, RZ ;  /* 0x0000001f1f037819 */ /* 0x000fc800000006ff */
[----:B------:R-:W1:Y:S02]  /*5830*/  SYNCS.PHASECHK.TRANS64.TRYWAIT P0, [UR7+0xf0], R3 ;  /* 0x0000f003ff0075a7 */ /* 0x000e640008001107 */
[----:B-1----:R-:W-:Y:S05]  /*5840*/  @!P0 BRA `(.L_x_107) ;  /* 0x00000044005c8947 */ /* 0x002fea0003800000 */
.L_x_251:
[----:B------:R-:W4:Y:S02]  /*5850*/  SYNCS.PHASECHK.TRANS64.TRYWAIT P0, [UR7+0xf8], R3 ;  /* 0x0000f803ff0075a7 */ /* 0x000f240008001107 */
[----:B----4-:R-:W-:Y:S05]  /*5860*/  @!P0 BRA `(.L_x_108) ;  /* 0x00000044006c8947 */ /* 0x010fea0003800000 */
.L_x_253:
[----:B------:R-:W4:Y:S02]  /*5870*/  SYNCS.PHASECHK.TRANS64.TRYWAIT P0, [UR7+0x100], R3 ;  /* 0x00010003ff0075a7 */ /* 0x000f240008001107 */
[----:B----4-:R-:W-:Y:S05]  /*5880*/  @!P0 BRA `(.L_x_109) ;  /* 0x00000044007c8947 */ /* 0x010fea0003800000 */
.L_x_255:
[----:B-1----:R-:W-:-:S07]  /*5890*/  MOV R0, UR7 ;  /* 0x0000000700007c02 */ /* 0x002fce0008000f00 */
.L_x_110:
[----:B-1----:R-:W-:-:S04]  /*58a0*/  SHF.L.U32 R3, R31, 0x1f, RZ ;  /* 0x0000001f1f037819 */ /* 0x002fc800000006ff */
[----:B------:R1:W4:Y:S03]  /*58b0*/  SYNCS.PHASECHK.TRANS64.TRYWAIT P0, [R0+URZ+0x108], R3 ;  /* 0x00010803000075a7 */ /* 0x00032600080011ff */
[----:B----4-:R-:W-:Y:S05]  /*58c0*/  @!P0 NANOSLEEP.SYNCS 0x989680 ;  /* 0x009896800000895d */ /* 0x010fea0003900000 */
[----:B------:R-:W4:Y:S02]  /*58d0*/  @!P0 SYNCS.PHASECHK.TRANS64 P0, [R0+URZ+0x108], R3 ;  /* 0x00010803000085a7 */ /* 0x000f2400080010ff */
[----:B--2-4-:R-:W-:Y:S05]  /*58e0*/  @P0 EXIT ;  /* 0x000000000000094d */ /* 0x014fea0003800000 */
[----:B------:R-:W-:Y:S05]  /*58f0*/  BRA `(.L_x_110) ;  /* 0xfffffffc00e87947 */ /* 0x000fea000383ffff */
.L_x_95:
[----:B------:R-:W-:-:S06]  /*5900*/  UISETP.GE.AND UP1, UPT, UR10, 0x4, UPT ;  /* 0x000000040a00788c */ /* 0x000fcc000bf26270 */
[----:B------:R-:W-:-:S13]  /*5910*/  PLOP3.LUT P0, PT, PT, PT, UP1, 0x80, 0x8 ;  /* 0x000000000008781c */ /* 0x000fda0003f0f018 */
[----:B------:R-:W-:Y:S05]  /*5920*/  @!P0 EXIT ;  /* 0x000000000000894d */ /* 0x000fea0003800000 */
[----:B------:R-:W-:Y:S01]  /*5930*/  BAR.SYNC.DEFER_BLOCKING 0x6, 0xa0 ;  /* 0x0182800000007b1d */ /* 0x000fe20000010000 */
[C---:B------:R-:W-:Y:S01]  /*5940*/  IMAD.SHL.U32 R7, R110.reuse, 0x200000, RZ ;  /* 0x002000006e077824 */ /* 0x040fe200078e00ff */
[----:B------:R-:W-:Y:S01]  /*5950*/  CS2R R104, SRZ ;  /* 0x0000000000687805 */ /* 0x000fe2000001ff00 */
[C---:B------:R-:W-:Y:S02]  /*5960*/  IMAD.SHL.U32 R107, R109.reuse, 0x10, RZ ;  /* 0x000000106d6b7824 */ /* 0x040fe400078e00ff */
[C---:B------:R-:W-:Y:S01]  /*5970*/  IMAD.U32 R4, R109.reuse, 0x10000, RZ ;  /* 0x000100006d047824 */ /* 0x040fe200078e00ff */
[----:B------:R-:W-:Y:S02]  /*5980*/  UMOV UR41, 0x400 ;  /* 0x0000040000297882 */ /* 0x000fe40000000000 */
[----:B------:R-:W1:Y:S01]  /*5990*/  LDC R95, c[0x0][0x370] ;  /* 0x0000dc00ff5f7b82 */ /* 0x000e620000000800 */
[----:B------:R-:W-:Y:S01]  /*59a0*/  ULEA UR41, UR37, UR41, 0x18 ;  /* 0x0000002925297291 */ /* 0x000fe2000f8ec0ff */
[----:B------:R-:W-:Y:S01]  /*59b0*/  IMAD.SHL.U32 R2, R109, 0x2, RZ ;  /* 0x000000026d027824 */ /* 0x000fe200078e00ff */
[----:B------:R-:W-:Y:S01]  /*59c0*/  LOP3.LUT R7, R7, 0x200000, RZ, 0xc0, !PT ;  /* 0x0020000007077812 */ /* 0x000fe200078ec0ff */
[----:B------:R-:W-:Y:S01]  /*59d0*/  IMAD.SHL.U32 R3, R110, 0x200, RZ ;  /* 0x000002006e037824 */ /* 0x000fe200078e00ff */
[C---:B------:R-:W-:Y:S01]  /*59e0*/  LOP3.LUT R5, R107.reuse, 0x40, RZ, 0xc0, !PT ;  /* 0x000000406b057812 */ /* 0x040fe200078ec0ff */
[----:B------:R-:W-:Y:S01]  /*59f0*/  IMAD.MOV.U32 R38, RZ, RZ, RZ ;  /* 0x000000ffff267224 */ /* 0x000fe200078e00ff */
[----:B------:R-:W-:Y:S01]  /*5a00*/  LOP3.LUT R0, R107, 0x5b0, RZ, 0xc0, !PT ;  /* 0x000005b06b007812 */ /* 0x000fe200078ec0ff */
[----:B------:R-:W2:Y:S01]  /*5a10*/  LDC R96, c[0x0][0x374] ;  /* 0x0000dd00ff607b82 */ /* 0x000ea20000000800 */
[----:B------:R-:W-:Y:S01]  /*5a20*/  LOP3.LUT R4, R7, 0x400000, R4, 0xf8, !PT ;  /* 0x0040000007047812 */ /* 0x000fe200078ef804 */
[----:B------:R-:W-:Y:S01]  /*5a30*/  IMAD.MOV.U32 R106, RZ, RZ, RZ ;  /* 0x000000ffff6a7224 */ /* 0x000fe200078e00ff */
[----:B------:R-:W-:Y:S01]  /*5a40*/  LOP3.LUT R2, R5, 0x8, R2, 0xf8, !PT ;  /* 0x0000000805027812 */ /* 0x000fe200078ef802 */
[----:B------:R-:W-:Y:S01]  /*5a50*/  IMAD.MOV.U32 R94, RZ, RZ, RZ ;  /* 0x000000ffff5e7224 */ /* 0x000fe200078e00ff */
[----:B------:R-:W-:Y:S01]  /*5a60*/  LOP3.LUT R3, R0, 0x200, R3, 0xf8, !PT ;  /* 0x0000020000037812 */ /* 0x000fe200078ef803 */
[----:B------:R-:W3:Y:S01]  /*5a70*/  LDCU.64 UR46, c[0x0][0x348] ;  /* 0x00006900ff2e77ac */ /* 0x000ee20008000a00 */
[----:B------:R-:W-:Y:S01]  /*5a80*/  LOP3.LUT P0, RZ, R107, 0x40, RZ, 0xc0, !PT ;  /* 0x000000406bff7812 */ /* 0x000fe2000780c0ff */
[----:B------:R-:W4:Y:S01]  /*5a90*/  LDS R39, [UR41+0x1d0] ;  /* 0x0001d029ff277984 */ /* 0x000f220008000800 */
[----:B------:R-:W-:Y:S01]  /*5aa0*/  LOP3.LUT R108, R3, R2, RZ, 0xfc, !PT ;  /* 0x00000002036c7212 */ /* 0x000fe200078efcff */
[----:B------:R-:W-:Y:S01]  /*5ab0*/  UMOV UR44, 0x1 ;  /* 0x00000001002c7882 */ /* 0x000fe20000000000 */
[----:B------:R-:W-:Y:S01]  /*5ac0*/  P2R R0, PR, RZ, 0x1 ;  /* 0x00000001ff007803 */ /* 0x000fe20000000000 */
[----:B------:R-:W-:Y:S01]  /*5ad0*/  UIADD3 UR40, UPT, UPT, UR41, 0x200, URZ ;  /* 0x0000020029287890 */ /* 0x000fe2000fffe0ff */
[----:B------:R-:W-:Y:S01]  /*5ae0*/  LOP3.LUT R109, R109, 0x60, RZ, 0xc0, !PT ;  /* 0x000000606d6d7812 */ /* 0x000fe200078ec0ff */
[----:B------:R-:W-:Y:S01]  /*5af0*/  UMOV UR43, URZ ;  /* 0x000000ff002b7c82 */ /* 0x000fe20008000000 */
[----:B------:R-:W-:Y:S01]  /*5b00*/  UMOV UR42, URZ ;  /* 0x000000ff002a7c82 */ /* 0x000fe20008000000 */
[----:B-1234-:R-:W-:-:S08]  /*5b10*/  IMAD.IADD R39, R39, 0x1, R4 ;  /* 0x0000000127277824 */ /* 0x01efd000078e0204 */
.L_x_187:
[C---:B------:R-:W-:Y:S02]  /*5b20*/  LEA R0, R94.reuse, UR41, 0x3 ;  /* 0x000000295e007c11 */ /* 0x040fe4000f8e18ff */
[----:B------:R-:W-:Y:S02]  /*5b30*/  SHF.L.U32 R3, R105, 0x1f, RZ ;  /* 0x0000001f69037819 */ /* 0x000fe400000006ff */
[----:B------:R-:W-:Y:S02]  /*5b40*/  LEA R8, R94, UR41, 0x4 ;  /* 0x000000295e087c11 */ /* 0x000fe4000f8e20ff */
[----:B-1----:R-:W1:Y:S02]  /*5b50*/  SYNCS.PHASECHK.TRANS64.TRYWAIT P0, [R0+URZ+0x120], R3 ;  /* 0x00012003000075a7 */ /* 0x002e6400080011ff */
[----:B-1----:R-:W-:Y:S05]  /*5b60*/  @!P0 BRA `(.L_x_111) ;  /* 0x0000004000dc8947 */ /* 0x002fea0003800000 */
.L_x_256:
        /* <DEDUP_REMOVED lines=11> */
[----:B--2---:R-:W-:-:S04]  /*5c20*/  LOP3.LUT P3, RZ, R10, 0x1, RZ, 0xc0, !PT ;  /* 0x000000010aff7812 */ /* 0x004fc8000786c0ff */
[----:B------:R-:W-:-:S09]  /*5c30*/  P2R R112, PR, RZ, 0x8 ;  /* 0x00000008ff707803 */ /* 0x000fd20000000000 */
[----:B------:R-:W-:Y:S02]  /*5c40*/  @P3 MOV R101, R8 ;  /* 0x0000000800653202 */ /* 0x000fe40000000f00 */
[----:B------:R-:W-:Y:S01]  /*5c50*/  @P3 LOP3.LUT R102, R9, 0xffff, RZ, 0xc0, !PT ;  /* 0x0000ffff09663812 */ /* 0x000fe200078ec0ff */
[----:B-1----:R-:W-:Y:S06]  /*5c60*/  @!P0 BRA `(.L_x_112) ;  /* 0x0000000000b88947 */ /* 0x002fec0003800000 */
[----:B------:R-:W1:Y:S01]  /*5c70*/  LDC.64 R4, c[0x0][0xb18] ;  /* 0x0002c600ff047b82 */ /* 0x000e620000000a00 */
[----:B------:R-:W-:-:S07]  /*5c80*/  ISETP.NE.AND P0, PT, R34, 0x1, PT ;  /* 0x000000012200780c */ /* 0x000fce0003f05270 */
[----:B------:R-:W2:Y:S08]  /*5c90*/  LDC.64 R6, c[0x0][0xb10] ;  /* 0x0002c400ff067b82 */ /* 0x000eb00000000a00 */
[----:B------:R-:W3:Y:S08]  /*5ca0*/  LDC R0, c[0x0][0xb20] ;  /* 0x0002c800ff007b82 */ /* 0x000ef00000000800 */
[----:B------:R-:W4:Y:S01]  /*5cb0*/  LDC R12, c[0x0][0xb0c] ;  /* 0x0002c300ff0c7b82 */ /* 0x000f220000000800 */
[----:B-1----:R-:W-:Y:S01]  /*5cc0*/  IMAD.HI.U32 R13, R96, R5, RZ ;  /* 0x00000005600d7227 */ /* 0x002fe200078e00ff */
[----:B------:R-:W-:-:S03]  /*5cd0*/  ISETP.NE.AND P1, PT, R4, 0x1, PT ;  /* 0x000000010400780c */ /* 0x000fc60003f25270 */
[----:B------:R-:W-:-:S03]  /*5ce0*/  IMAD.HI.U32 R5, R102, R5, RZ ;  /* 0x0000000566057227 */ /* 0x000fc600078e00ff */
[----:B------:R-:W1:Y:S01]  /*5cf0*/  LDC.64 R2, c[0x0][0xb28] ;  /* 0x0002ca00ff027b82 */ /* 0x000e620000000a00 */
[----:B--2---:R-:W-:-:S04]  /*5d00*/  IMAD.HI.U32 R14, R95, R6, RZ ;  /* 0x000000065f0e7227 */ /* 0x004fc800078e00ff */
[----:B------:R-:W-:Y:S01]  /*5d10*/  IMAD.HI.U32 R16, R101, R6, RZ ;  /* 0x0000000665107227 */ /* 0x000fe200078e00ff */
[----:B------:R-:W-:Y:S02]  /*5d20*/  SHF.R.U32.HI R14, RZ, R7, R14 ;  /* 0x00000007ff0e7219 */ /* 0x000fe4000001160e */
[-C--:B---3--:R-:W-:Y:S02]  /*5d30*/  SHF.R.U32.HI R13, RZ, R0.reuse, R13 ;  /* 0x00000000ff0d7219 */ /* 0x088fe4000001160d */
[----:B------:R-:W-:Y:S02]  /*5d40*/  SHF.R.U32.HI R5, RZ, R0, R5 ;  /* 0x00000000ff057219 */ /* 0x000fe40000011605 */
[----:B------:R-:W-:Y:S02]  /*5d50*/  SEL R13, R96, R13, !P1 ;  /* 0x0000000d600d7207 */ /* 0x000fe40004800000 */
[----:B------:R-:W-:Y:S02]  /*5d60*/  SHF.R.U32.HI R16, RZ, R7, R16 ;  /* 0x00000007ff107219 */ /* 0x000fe40000011610 */
[----:B----4-:R-:W-:-:S02]  /*5d70*/  ISETP.NE.AND P2, PT, R12, 0x1, PT ;  /* 0x000000010c00780c */ /* 0x010fc40003f45270 */
[----:B------:R-:W-:Y:S02]  /*5d80*/  SEL R5, R102, R5, !P1 ;  /* 0x0000000566057207 */ /* 0x000fe40004800000 */
[----:B------:R-:W-:Y:S02]  /*5d90*/  SEL R15, R95, R14, !P2 ;  /* 0x0000000e5f0f7207 */ /* 0x000fe40005000000 */
[----:B------:R-:W-:Y:S01]  /*5da0*/  SEL R7, R101, R16, !P2 ;  /* 0x0000001065077207 */ /* 0x000fe20005000000 */
[----:B-1----:R-:W-:-:S04]  /*5db0*/  IMAD.HI.U32 R14, R13, R2, RZ ;  /* 0x000000020d0e7227 */ /* 0x002fc800078e00ff */
[----:B------:R-:W-:Y:S01]  /*5dc0*/  IMAD.HI.U32 R6, R15, R2, RZ ;  /* 0x000000020f067227 */ /* 0x000fe200078e00ff */
[----:B------:R-:W-:-:S04]  /*5dd0*/  @P0 SHF.R.U32.HI R13, RZ, R3, R14 ;  /* 0x00000003ff0d0219 */ /* 0x000fc8000001160e */
[----:B------:R-:W-:Y:S01]  /*5de0*/  @P0 SHF.R.U32.HI R15, RZ, R3, R6 ;  /* 0x00000003ff0f0219 */ /* 0x000fe20000011606 */
[----:B------:R-:W-:-:S04]  /*5df0*/  IMAD R13, R34, R13, RZ ;  /* 0x0000000d220d7224 */ /* 0x000fc800078e02ff */
[----:B------:R-:W-:Y:S01]  /*5e00*/  IMAD R0, R34, R15, RZ ;  /* 0x0000000f22007224 */ /* 0x000fe200078e02ff */
[C---:B------:R-:W-:Y:S02]  /*5e10*/  ISETP.GE.AND P1, PT, R5.reuse, R13, PT ;  /* 0x0000000d0500720c */ /* 0x040fe40003f26270 */
[----:B------:R-:W-:Y:S02]  /*5e20*/  IADD3 R13, PT, PT, -R5, RZ, RZ ;  /* 0x000000ff050d7210 */ /* 0x000fe40007ffe1ff */
[----:B------:R-:W-:Y:S01]  /*5e30*/  ISETP.GE.OR P1, PT, R7, R0, P1 ;  /* 0x000000000700720c */ /* 0x000fe20000f26670 */
[----:B------:R-:W-:-:S04]  /*5e40*/  IMAD.HI.U32 R0, R5, R2, RZ ;  /* 0x0000000205007227 */ /* 0x000fc800078e00ff */
[----:B------:R-:W-:Y:S01]  /*5e50*/  IMAD R13, R4, R13, R102 ;  /* 0x0000000d040d7224 */ /* 0x000fe200078e0266 */
        /* <DEDUP_REMOVED lines=15> */
.L_x_112:
[----:B------:R-:W1:Y:S02]  /*5f50*/  LDCU UR4, c[0x0][0xb30] ;  /* 0x00016600ff0477ac */ /* 0x000e640008000800 */
[----:B-1----:R-:W-:-:S09]  /*5f60*/  UISETP.NE.AND UP0, UPT, UR4, 0x1, UPT ;  /* 0x000000010400788c */ /* 0x002fd2000bf05270 */
[----:B------:R-:W-:Y:S05]  /*5f70*/  BRA.U UP0, `(.L_x_113) ;  /* 0x0000000100407547 */ /* 0x000fea000b800000 */
[----:B------:R-:W1:Y:S08]  /*5f80*/  LDC.64 R2, c[0x0][0xb18] ;  /* 0x0002c600ff027b82 */ /* 0x000e700000000a00 */
[----:B------:R-:W2:Y:S08]  /*5f90*/  LDC.64 R4, c[0x0][0xb10] ;  /* 0x0002c400ff047b82 */ /* 0x000eb00000000a00 */
[----:B------:R-:W3:Y:S08]  /*5fa0*/  LDC R0, c[0x0][0xb20] ;  /* 0x0002c800ff007b82 */ /* 0x000ef00000000800 */
[----:B------:R-:W4:Y:S01]  /*5fb0*/  LDC R6, c[0x0][0xb0c] ;  /* 0x0002c300ff067b82 */ /* 0x000f220000000800 */
[----:B-1----:R-:W-:Y:S01]  /*5fc0*/  IMAD.HI.U32 R3, R102, R3, RZ ;  /* 0x0000000366037227 */ /* 0x002fe200078e00ff */
[----:B------:R-:W-:-:S03]  /*5fd0*/  ISETP.NE.AND P0, PT, R2, 0x1, PT ;  /* 0x000000010200780c */ /* 0x000fc60003f05270 */
[----:B--2---:R-:W-:-:S05]  /*5fe0*/  IMAD.HI.U32 R4, R101, R4, RZ ;  /* 0x0000000465047227 */ /* 0x004fca00078e00ff */
[----:B------:R-:W-:Y:S02]  /*5ff0*/  SHF.R.U32.HI R4, RZ, R5, R4 ;  /* 0x00000005ff047219 */ /* 0x000fe40000011604 */
        /* <DEDUP_REMOVED lines=8> */
.L_x_113:
[----:B------:R-:W-:Y:S01]  /*6080*/  ULOP3.LUT UP0, URZ, UR40, 0x90, URZ, 0xc0, !UPT ;  /* 0x0000009028ff7892 */ /* 0x000fe2000f80c0ff */
[----:B------:R-:W-:Y:S02]  /*6090*/  IADD3 R94, PT, PT, R94, 0x1, RZ ;  /* 0x000000015e5e7810 */ /* 0x000fe40007ffe0ff */
[----:B------:R-:W-:-:S06]  /*60a0*/  @P3 SHF.R.U32.HI R103, RZ, 0x10, R9 ;  /* 0x00000010ff673819 */ /* 0x000fcc0000011609 */
[----:B------:R-:W-:Y:S05]  /*60b0*/  BRA.U !UP0, `(.L_x_114) ;  /* 0x00000001087c7547 */ /* 0x000fea000b800000 */
[----:B------:R-:W-:Y:S01]  /*60c0*/  MOV R2, 0x0 ;  /* 0x0000000000027802 */ /* 0x000fe20000000f00 */
[----:B------:R-:W1:Y:S01]  /*60d0*/  LDCU.64 UR8, c[0x4][0x80] ;  /* 0x01001000ff0877ac */ /* 0x000e620008000a00 */
[----:B------:R-:W-:Y:S02]  /*60e0*/  HFMA2 R12, -RZ, RZ, 0, 5.9604644775390625e-08 ;  /* 0x00000001ff0c7431 */ /* 0x000fe400000001ff */
[----:B------:R-:W-:Y:S01]  /*60f0*/  IMAD.MOV.U32 R8, RZ, RZ, 0x70 ;  /* 0x00000070ff087424 */ /* 0x000fe200078e00ff */
[----:B------:R2:W3:Y:S01]  /*6100*/  LDC.64 R14, c[0x4][R2] ;  /* 0x01000000020e7b82 */ /* 0x0004e20000000a00 */
[----:B------:R-:W4:Y:S01]  /*6110*/  LDCU.64 UR6, c[0x4][0x88] ;  /* 0x01001100ff0677ac */ /* 0x000f220008000a00 */
[----:B------:R-:W-:Y:S01]  /*6120*/  IMAD.MOV.U32 R13, RZ, RZ, RZ ;  /* 0x000000ffff0d7224 */ /* 0x000fe200078e00ff */
[----:B------:R-:W2:Y:S01]  /*6130*/  LDCU.64 UR4, c[0x4][0x8] ;  /* 0x01000100ff0477ac */ /* 0x000ea20008000a00 */
[----:B-1----:R-:W-:Y:S01]  /*6140*/  IMAD.U32 R4, RZ, RZ, UR8 ;  /* 0x00000008ff047e24 */ /* 0x002fe2000f8e00ff */
[----:B------:R-:W-:Y:S01]  /*6150*/  MOV R5, UR9 ;  /* 0x0000000900057c02 */ /* 0x000fe20008000f00 */
[----:B----4-:R-:W-:Y:S01]  /*6160*/  IMAD.U32 R6, RZ, RZ, UR6 ;  /* 0x00000006ff067e24 */ /* 0x010fe2000f8e00ff */
[----:B------:R-:W-:Y:S01]  /*6170*/  MOV R7, UR7 ;  /* 0x0000000700077c02 */ /* 0x000fe20008000f00 */
[----:B--2---:R-:W-:Y:S01]  /*6180*/  IMAD.U32 R10, RZ, RZ, UR4 ;  /* 0x00000004ff0a7e24 */ /* 0x004fe2000f8e00ff */
[----:B------:R-:W-:-:S02]  /*6190*/  MOV R11, UR5 ;  /* 0x00000005000b7c02 */ /* 0x000fc40008000f00 */
[----:B------:R-:W-:-:S07]  /*61a0*/  LEPC R20, `(.L_x_115) ;  /* 0x000000001014794e */ /* 0x000fce0000000000 */
[----:B---3-5:R-:W-:Y:S05]  /*61b0*/  CALL.ABS.NOINC R14 ;  /* 0x000000000e007343 */ /* 0x028fea0003c00000 */
.L_x_115:
[----:B------:R-:W1:Y:S01]  /*61c0*/  LDC.64 R2, c[0x4][R2] ;  /* 0x0100000002027b82 */ /* 0x000e620000000a00 */
[----:B------:R-:W2:Y:S01]  /*61d0*/  LDCU.64 UR8, c[0x4][0x80] ;  /* 0x01001000ff0877ac */ /* 0x000ea20008000a00 */
[----:B------:R-:W-:Y:S02]  /*61e0*/  HFMA2 R12, -RZ, RZ, 0, 5.9604644775390625e-08 ;  /* 0x00000001ff0c7431 */ /* 0x000fe400000001ff */
[----:B------:R-:W-:Y:S01]  /*61f0*/  IMAD.MOV.U32 R8, RZ, RZ, 0x70 ;  /* 0x00000070ff087424 */ /* 0x000fe200078e00ff */
[----:B------:R-:W3:Y:S01]  /*6200*/  LDCU.64 UR6, c[0x4][0x88] ;  /* 0x01001100ff0677ac */ /* 0x000ee20008000a00 */
[----:B------:R-:W-:Y:S01]  /*6210*/  IMAD.MOV.U32 R13, RZ, RZ, RZ ;  /* 0x000000ffff0d7224 */ /* 0x000fe200078e00ff */
[----:B------:R-:W4:Y:S01]  /*6220*/  LDCU.64 UR4, c[0x4][0x8] ;  /* 0x01000100ff0477ac */ /* 0x000f220008000a00 */
[----:B--2---:R-:W-:Y:S02]  /*6230*/  MOV R4, UR8 ;  /* 0x0000000800047c02 */ /* 0x004fe40008000f00 */
[----:B------:R-:W-:Y:S01]  /*6240*/  MOV R5, UR9 ;  /* 0x0000000900057c02 */ /* 0x000fe20008000f00 */
[----:B---3--:R-:W-:Y:S01]  /*6250*/  IMAD.U32 R6, RZ, RZ, UR6 ;  /* 0x00000006ff067e24 */ /* 0x008fe2000f8e00ff */
[----:B------:R-:W-:Y:S01]  /*6260*/  MOV R7, UR7 ;  /* 0x0000000700077c02 */ /* 0x000fe20008000f00 */
[----:B----4-:R-:W-:Y:S01]  /*6270*/  IMAD.U32 R10, RZ, RZ, UR4 ;  /* 0x00000004ff0a7e24 */ /* 0x010fe2000f8e00ff */
[----:B------:R-:W-:-:S02]  /*6280*/  MOV R11, UR5 ;  /* 0x00000005000b7c02 */ /* 0x000fc40008000f00 */
[----:B------:R-:W-:-:S07]  /*6290*/  LEPC R20, `(.L_x_114) ;  /* 0x000000001014794e */ /* 0x000fce0000000000 */
[----:B-1----:R-:W-:Y:S05]  /*62a0*/  CALL.ABS.NOINC R2 ;  /* 0x0000000002007343 */ /* 0x002fea0003c00000 */
.L_x_114:
[----:B------:R-:W1:Y:S01]  /*62b0*/  LDC.64 R2, c[0x0][0x890] ;  /* 0x00022400ff027b82 */ /* 0x000e620000000a00 */
[----:B------:R-:W-:-:S06]  /*62c0*/  ULOP3.LUT UR4, UR44, 0x1, URZ, 0x3c, !UPT ;  /* 0x000000012c047892 */ /* 0x000fcc000f8e3cff */
[----:B------:R-:W-:Y:S01]  /*62d0*/  IMAD.U32 R100, RZ, RZ, UR4 ;  /* 0x00000004ff647e24 */ /* 0x000fe2000f8e00ff */
[----:B-1----:R-:W-:-:S04]  /*62e0*/  ISETP.NE.U32.AND P3, PT, R2, RZ, PT ;  /* 0x000000ff0200720c */ /* 0x002fc80003f65070 */
[----:B------:R-:W-:-:S13]  /*62f0*/  ISETP.NE.AND.EX P3, PT, R3, RZ, PT, P3 ;  /* 0x000000ff0300720c */ /* 0x000fda0003f65330 */
[----:B------:R-:W-:Y:S05]  /*6300*/  @!P3 BRA `(.L_x_116) ;  /* 0x000000000034b947 */ /* 0x000fea0003800000 */
[----:B------:R-:W1:Y:S02]  /*6310*/  LDCU.64 UR4, c[0x0][0x888] ;  /* 0x00011100ff0477ac */ /* 0x000e640008000a00 */
[----:B-1----:R-:W-:-:S04]  /*6320*/  UISETP.NE.U32.AND UP0, UPT, UR4, URZ, UPT ;  /* 0x000000ff0400728c */ /* 0x002fc8000bf05070 */
[----:B------:R-:W-:-:S09]  /*6330*/  UISETP.NE.AND.EX UP0, UPT, UR5, URZ, UPT, UP0 ;  /* 0x000000ff0500728c */ /* 0x000fd2000bf05300 */
[----:B------:R-:W-:Y:S05]  /*6340*/  BRA.U !UP0, `(.L_x_117) ;  /* 0x0000000108187547 */ /* 0x000fea000b800000 */
[----:B------:R-:W1:Y:S01]  /*6350*/  LDC.64 R4, c[0x0][0x888] ;  /* 0x00022200ff047b82 */ /* 0x000e620000000a00 */
[----:B------:R-:W-:-:S04]  /*6360*/  IMAD R0, R2, UR36, RZ ;  /* 0x0000002402007c24 */ /* 0x000fc8000f8e02ff */
[----:B-1----:R-:W-:-:S05]  /*6370*/  IMAD.WIDE R4, R0, 0x4, R4 ;  /* 0x0000000400047825 */ /* 0x002fca00078e0204 */
[----:B-----5:R1:W5:Y:S01]  /*6380*/  LDG.E R63, desc[UR38][R4.64] ;  /* 0x00000026043f7981 */ /* 0x020362000c1e1900 */
[----:B------:R-:W-:Y:S01]  /*6390*/  MOV R89, 0x1 ;  /* 0x0000000100597802 */ /* 0x000fe20000000f00 */
[----:B------:R-:W-:Y:S06]  /*63a0*/  BRA `(.L_x_116) ;  /* 0x00000000000c7947 */ /* 0x000fec0003800000 */
.L_x_117:
[----:B------:R-:W1:Y:S01]  /*63b0*/  LDCU UR4, c[0x0][0x880] ;  /* 0x00011000ff0477ac */ /* 0x000e620008000800 */
[----:B------:R-:W-:Y:S01]  /*63c0*/  HFMA2 R89, -RZ, RZ, 0, 5.9604644775390625e-08 ;  /* 0x00000001ff597431 */ /* 0x000fe200000001ff */
[----:B-1---5:R-:W-:Y:S02]  /*63d0*/  MOV R63, UR4 ;  /* 0x00000004003f7c02 */ /* 0x022fe40008000f00 */
.L_x_116:
[----:B-1----:R-:W1:Y:S02]  /*63e0*/  LDC.64 R4, c[0x0][0x8b0] ;  /* 0x00022c00ff047b82 */ /* 0x002e640000000a00 */
        /* <DEDUP_REMOVED lines=11> */
[----:B------:R-:W-:Y:S05]  /*64a0*/  BRA `(.L_x_118) ;  /* 0x0000000000087947 */ /* 0x000fea0003800000 */
.L_x_119:
[----:B------:R-:W1:Y:S02]  /*64b0*/  LDCU UR4, c[0x0][0x8a0] ;  /* 0x00011400ff0477ac */ /* 0x000e640008000800 */
[----:B-1---5:R-:W-:Y:S02]  /*64c0*/  MOV R40, UR4 ;  /* 0x0000000400287c02 */ /* 0x022fe40008000f00 */
.L_x_118:
[----:B------:R-:W-:Y:S01]  /*64d0*/  UISETP.NE.AND UP0, UPT, UR45, URZ, UPT ;  /* 0x000000ff2d00728c */ /* 0x000fe2000bf05270 */
[----:B------:R-:W-:-:S04]  /*64e0*/  PLOP3.LUT P0, PT, PT, PT, PT, 0x8, 0x80 ;  /* 0x000000000080781c */ /* 0x000fc80003f0e170 */
[----:B------:R-:W-:-:S04]  /*64f0*/  P2R R113, PR, RZ, 0x1 ;  /* 0x00000001ff717803 */ /* 0x000fc80000000000 */
[----:B------:R-:W-:Y:S05]  /*6500*/  BRA.U !UP0, `(.L_x_120) ;  /* 0x00000001083c7547 */ /* 0x000fea000b800000 */
[----:B------:R-:W-:-:S04]  /*6510*/  ISETP.NE.U32.AND P0, PT, R2, RZ, PT ;  /* 0x000000ff0200720c */ /* 0x000fc80003f05070 */
[----:B------:R-:W-:-:S13]  /*6520*/  ISETP.NE.AND.EX P0, PT, R3, RZ, PT, P0 ;  /* 0x000000ff0300720c */ /* 0x000fda0003f05300 */
[----:B-----5:R-:W-:-:S04]  /*6530*/  @!P0 FSETP.EQ.AND P1, PT, R63, RZ, PT ;  /* 0x000000ff3f00820b */ /* 0x020fc80003f22000 */
[----:B------:R-:W-:Y:S01]  /*6540*/  P2R R113, PR, RZ, 0x2 ;  /* 0x00000002ff717803 */ /* 0x000fe20000000000 */
[----:B------:R-:W-:Y:S08]  /*6550*/  @!P0 BRA `(.L_x_120) ;  /* 0x0000000000288947 */ /* 0x000ff00003800000 */
[----:B------:R-:W2:Y:S01]  /*6560*/  LDCU.64 UR4, c[0x0][0x888] ;  /* 0x00011100ff0477ac */ /* 0x000ea20008000a00 */
[----:B------:R-:W-:Y:S02]  /*6570*/  LOP3.LUT P1, RZ, R89, 0xff, RZ, 0xc0, !PT ;  /* 0x000000ff59ff7812 */ /* 0x000fe4000782c0ff */
[----:B------:R-:W-:-:S04]  /*6580*/  FSETP.NEU.AND P0, PT, R63, RZ, PT ;  /* 0x000000ff3f00720b */ /* 0x000fc80003f0d000 */
[----:B------:R-:W-:Y:S02]  /*6590*/  SEL R0, RZ, 0xffffffff, P0 ;  /* 0xffffffffff007807 */ /* 0x000fe40000000000 */
[----:B--2---:R-:W-:-:S04]  /*65a0*/  ISETP.NE.U32.AND P2, PT, RZ, UR4, PT ;  /* 0x00000004ff007c0c */ /* 0x004fc8000bf45070 */
[----:B------:R-:W-:-:S04]  /*65b0*/  ISETP.NE.AND.EX P2, PT, RZ, UR5, PT, P2 ;  /* 0x00000005ff007c0c */ /* 0x000fc8000bf45320 */
[----:B------:R-:W-:-:S04]  /*65c0*/  @!P1 SEL R0, RZ, 0xffffffff, P2 ;  /* 0xffffffffff009807 */ /* 0x000fc80001000000 */
[----:B------:R-:W-:-:S04]  /*65d0*/  LOP3.LUT R0, R0, 0x1, RZ, 0xc0, !PT ;  /* 0x0000000100007812 */ /* 0x000fc800078ec0ff */
[----:B------:R-:W-:-:S04]  /*65e0*/  ISETP.EQ.U32.AND P0, PT, R0, 0x1, PT ;  /* 0x000000010000780c */ /* 0x000fc80003f02070 */
[----:B------:R-:W-:-:S09]  /*65f0*/  P2R R113, PR, RZ, 0x1 ;  /* 0x00000001ff717803 */ /* 0x000fd20000000000 */
.L_x_120:
[----:B------:R-:W-:Y:S01]  /*6600*/  ISETP.NE.AND P4, PT, R113, RZ, PT ;  /* 0x000000ff7100720c */ /* 0x000fe20003f85270 */
[----:B------:R-:W-:Y:S01]  /*6610*/  IMAD.MOV.U32 R99, RZ, RZ, 0x1 ;  /* 0x00000001ff637424 */ /* 0x000fe200078e00ff */
[----:B------:R-:W-:Y:S01]  /*6620*/  LEA R5, R38, UR41, 0x3 ;  /* 0x0000002926057c11 */ /* 0x000fe2000f8e18ff */
[----:B------:R-:W-:Y:S01]  /*6630*/  IMAD.SHL.U32 R93, R19, 0x40, RZ ;  /* 0x00000040135d7824 */ /* 0x000fe200078e00ff */
[----:B------:R-:W-:Y:S01]  /*6640*/  SHF.L.U32 R2, R106, 0x1f, RZ ;  /* 0x0000001f6a027819 */ /* 0x000fe200000006ff */
[----:B------:R-:W-:Y:S01]  /*6650*/  IMAD.SHL.U32 R92, R18, 0x80, RZ ;  /* 0x00000080125c7824 */ /* 0x000fe200078e00ff */
[----:B------:R-:W-:Y:S01]  /*6660*/  CS2R R86, SRZ ;  /* 0x0000000000567805 */ /* 0x000fe2000001ff00 */
[----:B------:R-:W-:Y:S01]  /*6670*/  IMAD R36, R38, 0x40, R39 ;  /* 0x0000004026247824 */ /* 0x000fe200078e0227 */
[----:B------:R-:W-:Y:S01]  /*6680*/  CS2R R84, SRZ ;  /* 0x0000000000547805 */ /* 0x000fe2000001ff00 */
[----:B------:R-:W-:Y:S01]  /*6690*/  IMAD.MOV.U32 R37, RZ, RZ, RZ ;  /* 0x000000ffff257224 */ /* 0x000fe200078e00ff */
[----:B------:R-:W-:Y:S01]  /*66a0*/  CS2R R82, SRZ ;  /* 0x0000000000527805 */ /* 0x000fe2000001ff00 */
[----:B------:R-:W-:Y:S01]  /*66b0*/  IMAD.U32 R98, RZ, RZ, UR42 ;  /* 0x0000002aff627e24 */ /* 0x000fe2000f8e00ff */
[----:B------:R-:W-:Y:S01]  /*66c0*/  CS2R R80, SRZ ;  /* 0x0000000000507805 */ /* 0x000fe2000001ff00 */
[----:B------:R-:W-:Y:S01]  /*66d0*/  VOTEU.ALL UP0, P4 ;  /* 0x0000000000ff7886 */ /* 0x000fe20002000000 */
[----:B------:R-:W-:Y:S01]  /*66e0*/  @!P4 SHF.L.U32 R4, R100, 0x1f, RZ ;  /* 0x0000001f6404c819 */ /* 0x000fe200000006ff */
[----:B------:R-:W-:-:S03]  /*66f0*/  IMAD.U32 R97, RZ, RZ, UR43 ;  /* 0x0000002bff617e24 */ /* 0x000fc6000f8e00ff */
[----:B------:R-:W-:-:S09]  /*6700*/  @!UP0 ULEA UR4, UR43, UR41, 0x3 ;  /* 0x000000292b048291 */ /* 0x000fd2000f8e18ff */
[----:B------:R-:W2:Y:S02]  /*6710*/  @!P4 SYNCS.PHASECHK.TRANS64.TRYWAIT P1, [UR4+0xd0], R4 ;  /* 0x0000d004ff00c5a7 */ /* 0x000ea40008021104 */
[----:B------:R-:W3:Y:S01]  /*6720*/  LDCU.64 UR4, c[0x0][0x888] ;  /* 0x00011100ff0477ac */ /* 0x000ee20008000a00 */
[----:B------:R-:W4:Y:S01]  /*6730*/  SYNCS.PHASECHK.TRANS64.TRYWAIT P0, [R5+URZ+0x140], R2 ;  /* 0x00014002050075a7 */ /* 0x000f2200080011ff */
[----:B---3--:R-:W-:-:S04]  /*6740*/  ISETP.NE.U32.AND P2, PT, RZ, UR4, PT ;  /* 0x00000004ff007c0c */ /* 0x008fc8000bf45070 */
[----:B------:R-:W-:-:S04]  /*6750*/  ISETP.NE.AND.EX P2, PT, RZ, UR5, PT, P2 ;  /* 0x00000005ff007c0c */ /* 0x000fc8000bf45320 */
[----:B------:R-:W-:Y:S02]  /*6760*/  SEL R3, RZ, 0xffffffff, P2 ;  /* 0xffffffffff037807 */ /* 0x000fe40001000000 */
[----:B-----5:R-:W-:-:S04]  /*6770*/  FSETP.NEU.AND P2, PT, R63, RZ, PT ;  /* 0x000000ff3f00720b */ /* 0x020fc80003f4d000 */
[----:B------:R-:W-:Y:S02]  /*6780*/  SEL R0, RZ, 0xffffffff, P2 ;  /* 0xffffffffff007807 */ /* 0x000fe40001000000 */
[----:B------:R-:W-:-:S04]  /*6790*/  LOP3.LUT P2, R90, R89, 0xff, RZ, 0xc0, !PT ;  /* 0x000000ff595a7812 */ /* 0x000fc8000784c0ff */
[----:B------:R-:W-:-:S04]  /*67a0*/  @P3 SEL R0, R3, R0, !P2 ;  /* 0x0000000003003207 */ /* 0x000fc80005000000 */
[----:B------:R-:W-:-:S04]  /*67b0*/  LOP3.LUT R0, R0, 0x1, RZ, 0xc0, !PT ;  /* 0x0000000100007812 */ /* 0x000fc800078ec0ff */
[----:B------:R-:W-:-:S04]  /*67c0*/  ISETP.NE.U32.AND P2, PT, R0, 0x1, PT ;  /* 0x000000010000780c */ /* 0x000fc80003f45070 */
[----:B------:R-:W-:Y:S02]  /*67d0*/  P2R R111, PR, RZ, 0x4 ;  /* 0x00000004ff6f7803 */ /* 0x000fe40000000000 */
[----:B--2---:R-:W-:Y:S02]  /*67e0*/  @!P4 SEL R99, RZ, 0x1, !P1 ;  /* 0x00000001ff63c807 */ /* 0x004fe40004800000 */
[----:B----4-:R-:W-:-:S07]  /*67f0*/  SEL R91, RZ, 0x1, !P0 ;  /* 0x00000001ff5b7807 */ /* 0x010fce0004000000 */
.L_x_186:
[----:B------:R-:W-:Y:S01]  /*6800*/  ISETP.NE.AND P0, PT, R113, RZ, PT ;  /* 0x000000ff7100720c */ /* 0x000fe20003f05270 */
[----:B------:R-:W-:Y:S05]  /*6810*/  YIELD ;  /* 0x0000000000007946 */ /* 0x000fea0003800000 */
[----:B------:R-:W-:Y:S07]  /*6820*/  BSSY B1, `(.L_x_121) ;  /* 0x000001c000017945 */ /* 0x000fee0003800000 */
[----:B-1----:R-:W-:Y:S05]  /*6830*/  @P0 BRA `(.L_x_122) ;  /* 0x0000000000680947 */ /* 0x002fea0003800000 */
[----:B------:R-:W-:Y:S01]  /*6840*/  ISETP.NE.AND P2, PT, R111, RZ, PT ;  /* 0x000000ff6f00720c */ /* 0x000fe20003f45270 */
[----:B------:R-:W-:Y:S01]  /*6850*/  BSSY B0, `(.L_x_123) ;  /* 0x000000f000007945 */ /* 0x000fe20003800000 */
[----:B------:R-:W-:Y:S02]  /*6860*/  LOP3.LUT P1, RZ, R107, 0x40, RZ, 0xc0, !PT ;  /* 0x000000406bff7812 */ /* 0x000fe4000782c0ff */
[----:B------:R-:W-:Y:S09]  /*6870*/  PLOP3.LUT P0, PT, PT, PT, PT, 0x8, 0x80 ;  /* 0x000000000080781c */ /* 0x000ff20003f0e170 */
[----:B------:R-:W-:Y:S01]  /*6880*/  @P2 IMAD R4, R97, 0x800, R108 ;  /* 0x0000080061042824 */ /* 0x000fe200078e026c */
[----:B------:R-:W-:Y:S02]  /*6890*/  @P2 PLOP3.LUT P0, PT, P1, PT, PT, 0x80, 0x8 ;  /* 0x000000000008281c */ /* 0x000fe40000f0f070 */
[----:B------:R-:W-:Y:S02]  /*68a0*/  ISETP.NE.AND P1, PT, R99, RZ, PT ;  /* 0x000000ff6300720c */ /* 0x000fe40003f25270 */
[----:B------:R-:W-:Y:S05]  /*68b0*/  @P2 LEA R4, R4, UR41, 0x1 ;  /* 0x0000002904042c11 */ /* 0x000fea000f8e08ff */
[C---:B------:R-:W-:Y:S02]  /*68c0*/  @P2 VIADD R0, R4.reuse, 0x200 ;  /* 0x0000020004002836 */ /* 0x040fe40000000000 */
[----:B------:R-:W-:Y:S02]  /*68d0*/  @P2 VIADD R2, R4, 0x210 ;  /* 0x0000021004022836 */ /* 0x000fe40000000000 */
[----:B------:R-:W-:Y:S02]  /*68e0*/  @P0 VIADD R2, R0, 0xfffffff0 ;  /* 0xfffffff000020836 */ /* 0x000fe40000000000 */
[----:B------:R-:W-:Y:S05]  /*68f0*/  @P1 BRA `(.L_x_124) ;  /* 0x0000000000101947 */ /* 0x000fea0003800000 */
[----:B------:R-:W-:Y:S02]  /*6900*/  LEA R3, R97, UR41, 0x3 ;  /* 0x0000002961037c11 */ /* 0x000fe4000f8e18ff */
[----:B------:R-:W-:Y:S04]  /*6910*/  SHF.L.U32 R0, R100, 0x1f, RZ ;  /* 0x0000001f64007819 */ /* 0x000fe800000006ff */
[----:B------:R-:W2:Y:S02]  /*6920*/  SYNCS.PHASECHK.TRANS64.TRYWAIT P0, [R3+URZ+0xd0], R0 ;  /* 0x0000d000030075a7 */ /* 0x000ea400080011ff */
[----:B--2---:R-:W-:Y:S05]  /*6930*/  @!P0 BRA `(.L_x_125) ;  /* 0x00000034007c8947 */ /* 0x004fea0003800000 */
.L_x_124:
[----:B------:R-:W-:Y:S05]  /*6940*/  BSYNC B0 ;  /* 0x0000000000007941 */ /* 0x000fea0003800000 */
.L_x_123:
[----:B------:R-:W-:Y:S01]  /*6950*/  ISETP.NE.AND P0, PT, R111, RZ, PT ;  /* 0x000000ff6f00720c */ /* 0x000fe20003f05270 */
[----:B------:R-:W-:Y:S11]  /*6960*/  VIADD R97, R97, 0x1 ;  /* 0x0000000161617836 */ /* 0x000ff60000000000 */
[----:B------:R-:W-:Y:S01]  /*6970*/  @!UPT UIADD3 URZ, UPT, UPT, URZ, URZ, URZ ;  /* 0x000000fffffff290 */ /* 0x000fe2000fffe0ff */
[----:B------:R3:W4:Y:S04]  /*6980*/  @P0 LDS.128 R80, [R4+0x200] ;  /* 0x0002000004500984 */ /* 0x0007280000000c00 */
[----:B------:R3:W1:Y:S01]  /*6990*/  @P0 LDS.128 R84, [R2] ;  /* 0x0000000002540984 */ /* 0x0006620000000c00 */
[C---:B------:R-:W-:Y:S04]  /*69a0*/  ISETP.NE.AND P0, PT, R97.reuse, 0x4, PT ;  /* 0x000000046100780c */ /* 0x040fe80003f05270 */
[----:B--2---:R-:W-:Y:S02]  /*69b0*/  SEL R3, RZ, 0x1, P0 ;  /* 0x00000001ff037807 */ /* 0x004fe40000000000 */
[----:B------:R-:W-:Y:S02]  /*69c0*/  SEL R97, R97, RZ, P0 ;  /* 0x000000ff61617207 */ /* 0x000fe40000000000 */
[----:B------:R-:W-:Y:S02]  /*69d0*/  LOP3.LUT R100, R100, R3, RZ, 0x3c, !PT ;  /* 0x0000000364647212 */ /* 0x000fe400078e3cff */
.L_x_122:
[----:B------:R-:W-:Y:S05]  /*69e0*/  BSYNC B1 ;  /* 0x0000000000017941 */ /* 0x000fea0003800000 */
.L_x_121:
[C---:B------:R-:W-:Y:S01]  /*69f0*/  LOP3.LUT P1, RZ, R37.reuse, R91, RZ, 0xfc, !PT ;  /* 0x0000005b25ff7212 */ /* 0x040fe2000782fcff */
[----:B------:R-:W-:Y:S01]  /*6a00*/  IMAD.SHL.U32 R35, R37, 0x10, RZ ;  /* 0x0000001025237824 */ /* 0x000fe200078e00ff */
[----:B------:R-:W-:Y:S01]  /*6a10*/  LEA R114, R38, UR41, 0x3 ;  /* 0x0000002926727c11 */ /* 0x000fe2000f8e18ff */
[----:B------:R-:W-:Y:S02]  /*6a20*/  BSSY B0, `(.L_x_126) ;  /* 0x0000009000007945 */ /* 0x000fe40003800000 */
[----:B------:R-:W-:Y:S05]  /*6a30*/  IMAD.IADD R32, R36, 0x1, R35 ;  /* 0x0000000124207824 */ /* 0x000fea00078e0223 */
[----:B------:R-:W-:Y:S04]  /*6a40*/  SHF.R.U32.HI R3, RZ, 0x15, R32 ;  /* 0x00000015ff037819 */ /* 0x000fe80000011620 */
[----:B------:R-:W-:Y:S01]  /*6a50*/  LOP3.LUT P0, RZ, R3, 0x3, R110, 0x48, !PT ;  /* 0x0000000303ff7812 */ /* 0x000fe2000780486e */
[----:B------:R-:W-:Y:S01]  /*6a60*/  @!UPT UIADD3 URZ, UPT, UPT, URZ, URZ, URZ ;  /* 0x000000fffffff290 */ /* 0x000fe2000fffe0ff */
[----:B------:R-:W-:Y:S11]  /*6a70*/  @P1 BRA `(.L_x_127) ;  /* 0x00000000000c1947 */ /* 0x000ff60003800000 */
[----:B------:R-:W-:Y:S04]  /*6a80*/  SHF.L.U32 R3, R106, 0x1f, RZ ;  /* 0x0000001f6a037819 */ /* 0x000fe800000006ff */
[----:B------:R-:W2:Y:S02]  /*6a90*/  SYNCS.PHASECHK.TRANS64.TRYWAIT P1, [R114+URZ+0x140], R3 ;  /* 0x00014003720075a7 */ /* 0x000ea400080211ff */
[----:B--2---:R-:W-:Y:S05]  /*6aa0*/  @!P1 BRA `(.L_x_128) ;  /* 0x0000003400349947 */ /* 0x004fea0003800000 */
.L_x_127:
[----:B------:R-:W-:Y:S05]  /*6ab0*/  BSYNC B0 ;  /* 0x0000000000007941 */ /* 0x000fea0003800000 */
.L_x_126:
[----:B------:R-:W-:Y:S05]  /*6ac0*/  @!P0 BRA `(.L_x_129) ;  /* 0x0000000000408947 */ /* 0x000fea0003800000 */
[----:B------:R-:W5:Y:S01]  /*6ad0*/  LDCU.64 UR8, c[0x4][0x70] ;  /* 0x01000e00ff0877ac */ /* 0x000f620008000a00 */
[----:B--2---:R-:W-:Y:S01]  /*6ae0*/  MOV R3, 0x0 ;  /* 0x0000000000037802 */ /* 0x004fe20000000f00 */
[----:B------:R-:W-:Y:S02]  /*6af0*/  HFMA2 R12, -RZ, RZ, 0, 5.9604644775390625e-08 ;  /* 0x00000001ff0c7431 */ /* 0x000fe400000001ff */
[----:B------:R-:W-:Y:S02]  /*6b00*/  IMAD.MOV.U32 R8, RZ, RZ, 0x192 ;  /* 0x00000192ff087424 */ /* 0x000fe400078e00ff */
[----:B------:R-:W-:Y:S01]  /*6b10*/  IMAD.MOV.U32 R13, RZ, RZ, RZ ;  /* 0x000000ffff0d7224 */ /* 0x000fe200078e00ff */
[----:B------:R-:W1:Y:S01]  /*6b20*/  LDCU.64 UR6, c[0x4][0x78] ;  /* 0x01000f00ff0677ac */ /* 0x000e620008000a00 */
[----:B---3--:R-:W2:Y:S01]  /*6b30*/  LDC.64 R2, c[0x4][R3] ;  /* 0x0100000003027b82 */ /* 0x008ea20000000a00 */
[----:B------:R-:W3:Y:S01]  /*6b40*/  LDCU.64 UR4, c[0x4][0x10] ;  /* 0x01000200ff0477ac */ /* 0x000ee20008000a00 */
[----:B-----5:R-:W-:Y:S01]  /*6b50*/  MOV R5, UR9 ;  /* 0x0000000900057c02 */ /* 0x020fe20008000f00 */
[----:B------:R-:W-:Y:S01]  /*6b60*/  IMAD.U32 R4, RZ, RZ, UR8 ;  /* 0x00000008ff047e24 */ /* 0x000fe2000f8e00ff */
[----:B-1----:R-:W-:Y:S01]  /*6b70*/  MOV R7, UR7 ;  /* 0x0000000700077c02 */ /* 0x002fe20008000f00 */
[----:B------:R-:W-:Y:S01]  /*6b80*/  IMAD.U32 R6, RZ, RZ, UR6 ;  /* 0x00000006ff067e24 */ /* 0x000fe2000f8e00ff */
[----:B---3--:R-:W-:Y:S01]  /*6b90*/  MOV R11, UR5 ;  /* 0x00000005000b7c02 */ /* 0x008fe20008000f00 */
[----:B------:R-:W-:Y:S02]  /*6ba0*/  IMAD.U32 R10, RZ, RZ, UR4 ;  /* 0x00000004ff0a7e24 */ /* 0x000fe4000f8e00ff */
[----:B------:R-:W-:Y:S07]  /*6bb0*/  LEPC R20, `(.L_x_129) ;  /* 0x000000001014794e */ /* 0x000fee0000000000 */
[----:B--2-4-:R-:W-:Y:S05]  /*6bc0*/  CALL.ABS.NOINC R2 ;  /* 0x0000000002007343 */ /* 0x014fea0003c00000 */
.L_x_129:
[----:B------:R-:W-:Y:S05]  /*6bd0*/  WARPSYNC.ALL ;  /* 0x0000000000007948 */ /* 0x000fea0003800000 */
[----:B------:R-:W-:Y:S01]  /*6be0*/  R2UR UR4, R32 ;  /* 0x00000000200472ca */ /* 0x000fe200000e0000 */
[----:B------:R-:W-:Y:S01]  /*6bf0*/  HFMA2 R32, -RZ, RZ, 3.7421875, 0 ;  /* 0x437c0000ff207431 */ /* 0x000fe200000001ff */
[C---:B----4-:R-:W-:Y:S01]  /*6c00*/  SHF.L.U32 R60, R80.reuse, 0x10, RZ ;  /* 0x00000010503c7819 */ /* 0x050fe200000006ff */
[----:B------:R-:W-:Y:S01]  /*6c10*/  BSSY.RECONVERGENT B1, `(.L_x_130) ;  /* 0x00000c9000017945 */ /* 0x000fe20003800200 */
[----:B------:R-:W-:Y:S02]  /*6c20*/  LOP3.LUT R65, R80, 0xffff0000, RZ, 0xc0, !PT ;  /* 0xffff000050417812 */ /* 0x000fe400078ec0ff */
[----:B------:R-:W-:Y:S02]  /*6c30*/  SHF.L.U32 R62, R81, 0x10, RZ ;  /* 0x00000010513e7819 */ /* 0x000fe400000006ff */
[----:B------:R-:W-:Y:S02]  /*6c40*/  SHF.L.U32 R67, R83, 0x10, RZ ;  /* 0x0000001053437819 */ /* 0x000fe400000006ff */
[----:B------:R-:W-:Y:S02]  /*6c50*/  MOV R64, 0x3bbb989d ;  /* 0x3bbb989d00407802 */ /* 0x000fe40000000f00 */
[----:B------:R-:W-:Y:S01]  /*6c60*/  ISETP.NE.AND P1, PT, R37, 0x3, PT ;  /* 0x000000032500780c */ /* 0x000fe20003f25270 */
[----:B-1-3--:R-:W1:Y:S11]  /*6c70*/  LDTM.x16 R4, tmem[UR4] ;  /* 0x00000004000479ee */ /* 0x00ae760008240000 */
[----:B------:R-:W-:Y:S01]  /*6c80*/  @!UPT UIADD3 URZ, UPT, UPT, URZ, URZ, URZ ;  /* 0x000000fffffff290 */ /* 0x000fe2000fffe0ff */
[----:B------:R-:W-:Y:S01]  /*6c90*/  @!P1 NOP ;  /* 0x0000000000009918 */ /* 0x000fe20000000000 */
[----:B--2---:R-:W-:Y:S02]  /*6ca0*/  @!P1 IADD3 R114, PT, PT, R114, 0x160, RZ ;  /* 0x0000016072729810 */ /* 0x004fe40007ffe0ff */
[----:B------:R-:W-:Y:S02]  /*6cb0*/  @!P1 IADD3 R115, PT, PT, R38, 0x1, RZ ;  /* 0x0000000126739810 */ /* 0x000fe40007ffe0ff */
[----:B------:R-:W-:Y:S02]  /*6cc0*/  @!P1 LOP3.LUT R114, R114, 0xfefffff8, RZ, 0xc0, !PT ;  /* 0xfefffff872729812 */ /* 0x000fe400078ec0ff */
[C---:B------:R-:W-:Y:S02]  /*6cd0*/  @!P1 ISETP.NE.AND P0, PT, R115.reuse, 0x4, PT ;  /* 0x000000047300980c */ /* 0x040fe40003f05270 */
[----:B-1----:R1:W-:Y:S02]  /*6ce0*/  @!P1 SYNCS.ARRIVE.TRANS64.RED.A1T0 RZ, [R114+URZ], RZ ;  /* 0x000000ff72ff99a7 */ /* 0x0023e400081004ff */
[----:B------:R-:W-:Y:S01]  /*6cf0*/  @!P1 SEL R38, R115, RZ, P0 ;  /* 0x000000ff73269207 */ /* 0x000fe20000000000 */
[C---:B------:R-:W-:Y:S01]  /*6d00*/  FMUL R0, R40.reuse, R4 ;  /* 0x0000000428007220 */ /* 0x040fe20000400000 */
[C---:B------:R-:W-:Y:S01]  /*6d10*/  FMUL R2, R40.reuse, R5 ;  /* 0x0000000528027220 */ /* 0x040fe20000400000 */
[C---:B------:R-:W-:Y:S01]  /*6d20*/  FMUL R3, R40.reuse, R6 ;  /* 0x0000000628037220 */ /* 0x040fe20000400000 */
[----:B------:R-:W-:Y:S01]  /*6d30*/  FMUL R7, R40, R7 ;  /* 0x0000000728077220 */ /* 0x000fe20000400000 */
[----:B------:R-:W-:Y:S01]  /*6d40*/  FFMA R0, R63, R60, R0 ;  /* 0x0000003c3f007223 */ /* 0x000fe20000000000 */
[----:B------:R-:W-:Y:S01]  /*6d50*/  LOP3.LUT R60, R81, 0xffff0000, RZ, 0xc0, !PT ;  /* 0xffff0000513c7812 */ /* 0x000fe200078ec0ff */
[C---:B------:R-:W-:Y:S01]  /*6d60*/  FFMA R2, R63.reuse, R65, R2 ;  /* 0x000000413f027223 */ /* 0x040fe20000000002 */
[----:B------:R-:W-:Y:S01]  /*6d70*/  SHF.L.U32 R65, R82, 0x10, RZ ;  /* 0x0000001052417819 */ /* 0x000fe200000006ff */
[C---:B------:R-:W-:Y:S01]  /*6d80*/  FFMA R3, R63.reuse, R62, R3 ;  /* 0x0000003e3f037223 */ /* 0x040fe20000000003 */
[----:B------:R-:W-:Y:S01]  /*6d90*/  FMUL R4, R40, R8 ;  /* 0x0000000828047220 */ /* 0x000fe20000400000 */
[----:B------:R-:W-:Y:S01]  /*6da0*/  LOP3.LUT R62, R82, 0xffff0000, RZ, 0xc0, !PT ;  /* 0xffff0000523e7812 */ /* 0x000fe200078ec0ff */
[C---:B------:R-:W-:Y:S01]  /*6db0*/  FMUL R5, R40.reuse, R9 ;  /* 0x0000000928057220 */ /* 0x040fe20000400000 */
[----:B------:R-:W-:Y:S01]  /*6dc0*/  FFMA R7, R63, R60, R7 ;  /* 0x0000003c3f077223 */ /* 0x000fe20000000007 */
[C---:B------:R-:W-:Y:S01]  /*6dd0*/  FMUL R6, R40.reuse, R10 ;  /* 0x0000000a28067220 */ /* 0x040fe20000400000 */
[----:B------:R-:W-:Y:S01]  /*6de0*/  LOP3.LUT R60, R83, 0xffff0000, RZ, 0xc0, !PT ;  /* 0xffff0000533c7812 */ /* 0x000fe200078ec0ff */
[----:B------:R-:W-:Y:S01]  /*6df0*/  FMUL R11, R40, R11 ;  /* 0x0000000b280b7220 */ /* 0x000fe20000400000 */
[C---:B------:R-:W-:Y:S01]  /*6e00*/  FFMA R4, R63.reuse, R65, R4 ;  /* 0x000000413f047223 */ /* 0x040fe20000000004 */
[C---:B------:R-:W-:Y:S01]  /*6e10*/  FFMA R5, R63.reuse, R62, R5 ;  /* 0x0000003e3f057223 */ /* 0x040fe20000000005 */
[----:B------:R-:W-:Y:S01]  /*6e20*/  SHF.L.U32 R65, R84, 0x10, RZ ;  /* 0x0000001054417819 */ /* 0x000fe200000006ff */
[----:B------:R-:W-:Y:S01]  /*6e30*/  FMUL R8, R40, R12 ;  /* 0x0000000c28087220 */ /* 0x000fe20000400000 */
[C---:B------:R-:W-:Y:S01]  /*6e40*/  FFMA R6, R63.reuse, R67, R6 ;  /* 0x000000433f067223 */ /* 0x040fe20000000006 */
[----:B------:R-:W-:Y:S01]  /*6e50*/  LOP3.LUT R62, R84, 0xffff0000, RZ, 0xc0, !PT ;  /* 0xffff0000543e7812 */ /* 0x000fe200078ec0ff */
[C---:B------:R-:W-:Y:S01]  /*6e60*/  FMUL R9, R40.reuse, R13 ;  /* 0x0000000d28097220 */ /* 0x040fe20000400000 */
[----:B------:R-:W-:Y:S01]  /*6e70*/  FFMA R11, R63, R60, R11 ;  /* 0x0000003c3f0b7223 */ /* 0x000fe2000000000b */
[C---:B------:R-:W-:Y:S01]  /*6e80*/  SHF.L.U32 R67, R85.reuse, 0x10, RZ ;  /* 0x0000001055437819 */ /* 0x040fe200000006ff */
[C---:B------:R-:W-:Y:S01]  /*6e90*/  FMUL R10, R40.reuse, R14 ;  /* 0x0000000e280a7220 */ /* 0x040fe20000400000 */
[----:B------:R-:W-:Y:S01]  /*6ea0*/  LOP3.LUT R60, R85, 0xffff0000, RZ, 0xc0, !PT ;  /* 0xffff0000553c7812 */ /* 0x000fe200078ec0ff */
[----:B------:R-:W-:Y:S01]  /*6eb0*/  FMUL R15, R40, R15 ;  /* 0x0000000f280f7220 */ /* 0x000fe20000400000 */
[C---:B------:R-:W-:Y:S01]  /*6ec0*/  FFMA R8, R63.reuse, R65, R8 ;  /* 0x000000413f087223 */ /* 0x040fe20000000008 */
[C---:B------:R-:W-:Y:S01]  /*6ed0*/  FFMA R9, R63.reuse, R62, R9 ;  /* 0x0000003e3f097223 */ /* 0x040fe20000000009 */
[C---:B------:R-:W-:Y:S01]  /*6ee0*/  FFMA R10, R63.reuse, R67, R10 ;  /* 0x000000433f0a7223 */ /* 0x040fe2000000000a */
[----:B------:R-:W-:Y:S01]  /*6ef0*/  SHF.L.U32 R65, R86, 0x10, RZ ;  /* 0x0000001056417819 */ /* 0x000fe200000006ff */
[----:B------:R-:W-:Y:S01]  /*6f00*/  FFMA R15, R63, R60, R15 ;  /* 0x0000003c3f0f7223 */ /* 0x000fe2000000000f */
[----:B------:R-:W-:Y:S01]  /*6f10*/  FMUL R12, R40, R16 ;  /* 0x00000010280c7220 */ /* 0x000fe20000400000 */
[----:B------:R-:W-:Y:S01]  /*6f20*/  LOP3.LUT R60, R86, 0xffff0000, RZ, 0xc0, !PT ;  /* 0xffff0000563c7812 */ /* 0x000fe200078ec0ff */
[C---:B------:R-:W-:Y:S01]  /*6f30*/  FMUL R13, R40.reuse, R17 ;  /* 0x00000011280d7220 */ /* 0x040fe20000400000 */
[C---:B------:R-:W-:Y:S01]  /*6f40*/  SHF.L.U32 R67, R87.reuse, 0x10, RZ ;  /* 0x0000001057437819 */ /* 0x040fe200000006ff */
[C---:B------:R-:W-:Y:S01]  /*6f50*/  FMUL R14, R40.reuse, R18 ;  /* 0x00000012280e7220 */ /* 0x040fe20000400000 */
[----:B------:R-:W-:Y:S01]  /*6f60*/  LOP3.LUT R62, R87, 0xffff0000, RZ, 0xc0, !PT ;  /* 0xffff0000573e7812 */ /* 0x000fe200078ec0ff */
[----:B------:R-:W-:Y:S01]  /*6f70*/  FMUL R19, R40, R19 ;  /* 0x0000001328137220 */ /* 0x000fe20000400000 */
[C---:B------:R-:W-:Y:S01]  /*6f80*/  FFMA R12, R63.reuse, R65, R12 ;  /* 0x000000413f0c7223 */ /* 0x040fe2000000000c */
[C---:B------:R-:W-:Y:S01]  /*6f90*/  FFMA R13, R63.reuse, R60, R13 ;  /* 0x0000003c3f0d7223 */ /* 0x040fe2000000000d */
[C---:B------:R-:W-:Y:S01]  /*6fa0*/  FFMA R14, R63.reuse, R67, R14 ;  /* 0x000000433f0e7223 */ /* 0x040fe2000000000e */
[----:B------:R-:W-:Y:S01]  /*6fb0*/  FFMA R19, R63, R62, R19 ;  /* 0x0000003e3f137223 */ /* 0x000fe20000000013 */
[----:B------:R-:W-:Y:S01]  /*6fc0*/  FFMA.SAT R41, R0, -R64, 0.5 ;  /* 0x3f00000000297423 */ /* 0x000fe20000002840 */
[----:B------:R-:W-:Y:S03]  /*6fd0*/  @!P1 SEL R115, RZ, 0x1, P0 ;  /* 0x00000001ff739807 */ /* 0x000fe60000000000 */
[----:B------:R-:W-:Y:S01]  /*6fe0*/  FFMA.RM R41, R41, R32, 12582913 ;  /* 0x4b40000129297423 */ /* 0x000fe20000004020 */
[----:B------:R-:W-:Y:S03]  /*6ff0*/  @!P1 LOP3.LUT R106, R106, R115, RZ, 0x3c, !PT ;  /* 0x000000736a6a9212 */ /* 0x000fe600078e3cff */
[C---:B------:R-:W-:Y:S01]  /*7000*/  FADD R17, R41.reuse, -12583039 ;  /* 0xcb40007f29117421 */ /* 0x040fe20000000000 */
[----:B------:R-:W-:Y:S03]  /*7010*/  SHF.L.U32 R65, R41, 0x17, RZ ;  /* 0x0000001729417819 */ /* 0x000fe600000006ff */
[C---:B------:R-:W-:Y:S04]  /*7020*/  FFMA R17, R0.reuse, -1.4426950216293334961, -R17 ;  /* 0xbfb8aa3b00117823 */ /* 0x040fe80000000811 */
[----:B------:R-:W-:Y:S01]  /*7030*/  FFMA R17, R0, -1.925963033500011079e-08, R17 ;  /* 0xb2a5706000117823 */ /* 0x000fe20000000011 */
[----:B------:R-:W-:Y:S03]  /*7040*/  FFMA.SAT R43, R2, -R64, 0.5 ;  /* 0x3f000000022b7423 */ /* 0x000fe60000002840 */
[----:B------:R-:W2:Y:S01]  /*7050*/  MUFU.EX2 R60, R17 ;  /* 0x00000011003c7308 */ /* 0x000ea20000000800 */
[----:B------:R-:W-:Y:S04]  /*7060*/  FFMA.RM R42, R43, R32, 12582913 ;  /* 0x4b4000012b2a7423 */ /* 0x000fe80000004020 */
[----:B------:R-:W-:Y:S04]  /*7070*/  FADD R21, R42, -12583039 ;  /* 0xcb40007f2a157421 */ /* 0x000fe80000000000 */
[C---:B------:R-:W-:Y:S04]  /*7080*/  FFMA R21, R2.reuse, -1.4426950216293334961, -R21 ;  /* 0xbfb8aa3b02157823 */ /* 0x040fe80000000815 */
[----:B------:R-:W-:Y:S01]  /*7090*/  FFMA R21, R2, -1.925963033500011079e-08, R21 ;  /* 0xb2a5706002157823 */ /* 0x000fe20000000015 */
[----:B------:R-:W-:Y:S03]  /*70a0*/  FFMA.SAT R43, R3, -R64, 0.5 ;  /* 0x3f000000032b7423 */ /* 0x000fe60000002840 */
[----:B------:R-:W3:Y:S01]  /*70b0*/  MUFU.EX2 R62, R21 ;  /* 0x00000015003e7308 */ /* 0x000ee20000000800 */
[----:B------:R-:W-:Y:S04]  /*70c0*/  FFMA.RM R43, R43, R32, 12582913 ;  /* 0x4b4000012b2b7423 */ /* 0x000fe80000004020 */
[C---:B------:R-:W-:Y:S01]  /*70d0*/  FADD R16, R43.reuse, -12583039 ;  /* 0xcb40007f2b107421 */ /* 0x040fe20000000000 */
[----:B------:R-:W-:Y:S03]  /*70e0*/  SHF.L.U32 R67, R43, 0x17, RZ ;  /* 0x000000172b437819 */ /* 0x000fe600000006ff */
[C---:B------:R-:W-:Y:S04]  /*70f0*/  FFMA R16, R3.reuse, -1.4426950216293334961, -R16 ;  /* 0xbfb8aa3b03107823 */ /* 0x040fe80000000810 */
[----:B------:R-:W-:Y:S01]  /*7100*/  FFMA R16, R3, -1.925963033500011079e-08, R16 ;  /* 0xb2a5706003107823 */ /* 0x000fe20000000010 */
[----:B------:R-:W-:Y:S03]  /*7110*/  FFMA.SAT R45, R7, -R64, 0.5 ;  /* 0x3f000000072d7423 */ /* 0x000fe60000002840 */
[----:B------:R-:W4:Y:S01]  /*7120*/  MUFU.EX2 R66, R16 ;  /* 0x0000001000427308 */ /* 0x000f220000000800 */
[----:B------:R-:W-:Y:S04]  /*7130*/  FFMA.RM R44, R45, R32, 12582913 ;  /* 0x4b4000012d2c7423 */ /* 0x000fe80000004020 */
[----:B------:R-:W-:Y:S04]  /*7140*/  FADD R18, R44, -12583039 ;  /* 0xcb40007f2c127421 */ /* 0x000fe80000000000 */
[C---:B------:R-:W-:Y:S04]  /*7150*/  FFMA R18, R7.reuse, -1.4426950216293334961, -R18 ;  /* 0xbfb8aa3b07127823 */ /* 0x040fe80000000812 */
[----:B------:R-:W-:Y:S01]  /*7160*/  FFMA R18, R7, -1.925963033500011079e-08, R18 ;  /* 0xb2a5706007127823 */ /* 0x000fe20000000012 */
[C---:B------:R-:W-:Y:S03]  /*7170*/  FFMA.SAT R45, R4.reuse, -R64, 0.5 ;  /* 0x3f000000042d7423 */ /* 0x040fe60000002840 */
[----:B------:R-:W5:Y:S01]  /*7180*/  MUFU.EX2 R68, R18 ;  /* 0x0000001200447308 */ /* 0x000f620000000800 */
[----:B------:R-:W-:Y:S04]  /*7190*/  FFMA.RM R45, R45, R32, 12582913 ;  /* 0x4b4000012d2d7423 */ /* 0x000fe80000004020 */
[----:B------:R-:W-:Y:S04]  /*71a0*/  FADD R23, R45, -12583039 ;  /* 0xcb40007f2d177421 */ /* 0x000fe80000000000 */
[C---:B------:R-:W-:Y:S04]  /*71b0*/  FFMA R23, R4.reuse, -1.4426950216293334961, -R23 ;  /* 0xbfb8aa3b04177823 */ /* 0x040fe80000000817 */
[----:B------:R-:W-:Y:S01]  /*71c0*/  FFMA R23, R4, -1.925963033500011079e-08, R23 ;  /* 0xb2a5706004177823 */ /* 0x000fe20000000017 */
[----:B------:R-:W-:Y:S03]  /*71d0*/  FFMA.SAT R47, R5, -R64, 0.5 ;  /* 0x3f000000052f7423 */ /* 0x000fe60000002840 */
[----:B------:R-:W5:Y:S01]  /*71e0*/  MUFU.EX2 R69, R23 ;  /* 0x0000001700457308 */ /* 0x000f620000000800 */
        /* <DEDUP_REMOVED lines=58> */
[----:B------:R-:W-:Y:S01]  /*7590*/  FFMA.SAT R57, R19, -R64, 0.5 ;  /* 0x3f00000013397423 */ /* 0x000fe20000002840 */
[----:B------:R-:W-:Y:S03]  /*75a0*/  SHF.L.U32 R64, R51, 0x17, RZ ;  /* 0x0000001733407819 */ /* 0x000fe600000006ff */
[----:B------:R-:W-:Y:S04]  /*75b0*/  FFMA.RM R32, R57, R32, 12582913 ;  /* 0x4b40000139207423 */ /* 0x000fe80000004020 */
[----:B------:R-:W-:Y:S04]  /*75c0*/  FADD R30, R32, -12583039 ;  /* 0xcb40007f201e7421 */ /* 0x000fe80000000000 */
[C---:B------:R-:W-:Y:S04]  /*75d0*/  FFMA R30, R19.reuse, -1.4426950216293334961, -R30 ;  /* 0xbfb8aa3b131e7823 */ /* 0x040fe8000000081e */
[----:B------:R-:W-:Y:S01]  /*75e0*/  FFMA R30, R19, -1.925963033500011079e-08, R30 ;  /* 0xb2a57060131e7823 */ /* 0x000fe2000000001e */
[----:B--2---:R-:W-:Y:S01]  /*75f0*/  FFMA R59, R60, R65, 1 ;  /* 0x3f8000003c3b7423 */ /* 0x004fe20000000041 */
[----:B------:R-:W-:Y:S02]  /*7600*/  SHF.L.U32 R65, R42, 0x17, RZ ;  /* 0x000000172a417819 */ /* 0x000fe400000006ff */
[----:B------:R-:W-:Y:S02]  /*7610*/  SHF.L.U32 R60, R45, 0x17, RZ ;  /* 0x000000172d3c7819 */ /* 0x000fe400000006ff */
[----:B-1----:R-:W-:Y:S01]  /*7620*/  IADD3 R114, PT, PT, R59, 0x1800000, RZ ;  /* 0x018000003b727810 */ /* 0x002fe20007ffe0ff */
[----:B---3--:R-:W-:Y:S01]  /*7630*/  FFMA R56, R62, R65, 1 ;  /* 0x3f8000003e387423 */ /* 0x008fe20000000041 */
[----:B------:R-:W-:Y:S01]  /*7640*/  SHF.L.U32 R65, R44, 0x17, RZ ;  /* 0x000000172c417819 */ /* 0x000fe200000006ff */
[----:B----4-:R-:W-:Y:S01]  /*7650*/  FFMA R57, R66, R67, 1 ;  /* 0x3f80000042397423 */ /* 0x010fe20000000043 */
[----:B------:R-:W-:Y:S01]  /*7660*/  LOP3.LUT R114, R114, 0x7f800000, RZ, 0xc0, !PT ;  /* 0x7f80000072727812 */ /* 0x000fe200078ec0ff */
[----:B------:R-:W1:Y:S01]  /*7670*/  MUFU.EX2 R66, R33 ;  /* 0x0000002100427308 */ /* 0x000e620000000800 */
[----:B------:R-:W-:Y:S01]  /*7680*/  SHF.L.U32 R67, R46, 0x17, RZ ;  /* 0x000000172e437819 */ /* 0x000fe200000006ff */
[----:B-----5:R-:W-:Y:S01]  /*7690*/  FFMA R61, R68, R65, 1 ;  /* 0x3f800000443d7423 */ /* 0x020fe20000000041 */
[----:B------:R-:W-:Y:S01]  /*76a0*/  ISETP.GT.U32.AND P0, PT, R114, 0x1ffffff, PT ;  /* 0x01ffffff7200780c */ /* 0x000fe20003f04070 */
[----:B------:R-:W-:Y:S01]  /*76b0*/  FFMA R46, R69, R60, 1 ;  /* 0x3f800000452e7423 */ /* 0x000fe2000000003c */
[----:B------:R-:W-:Y:S01]  /*76c0*/  SHF.L.U32 R60, R47, 0x17, RZ ;  /* 0x000000172f3c7819 */ /* 0x000fe200000006ff */
[----:B------:R-:W-:Y:S01]  /*76d0*/  FFMA R43, R70, R67, 1 ;  /* 0x3f800000462b7423 */ /* 0x000fe20000000043 */
[----:B------:R-:W-:Y:S03]  /*76e0*/  SHF.L.U32 R65, R48, 0x17, RZ ;  /* 0x0000001730417819 */ /* 0x000fe600000006ff */
[----:B------:R-:W2:Y:S01]  /*76f0*/  MUFU.EX2 R68, R30 ;  /* 0x0000001e00447308 */ /* 0x000ea20000000800 */
[----:B------:R-:W-:Y:S01]  /*7700*/  SHF.L.U32 R62, R49, 0x17, RZ ;  /* 0x00000017313e7819 */ /* 0x000fe200000006ff */
[----:B------:R-:W-:Y:S01]  /*7710*/  FFMA R58, R71, R60, 1 ;  /* 0x3f800000473a7423 */ /* 0x000fe2000000003c */
        /* <DEDUP_REMOVED lines=12> */
[----:B------:R-:W-:Y:S01]  /*77e0*/  FFMA R47, R78, R67, 1 ;  /* 0x3f8000004e2f7423 */ /* 0x000fe20000000043 */
[----:B-1----:R-:W-:Y:S02]  /*77f0*/  FFMA R44, R66, R69, 1 ;  /* 0x3f800000422c7423 */ /* 0x002fe40000000045 */
[----:B--2---:R-:W-:Y:S01]  /*7800*/  FFMA R41, R68, R71, 1 ;  /* 0x3f80000044297423 */ /* 0x004fe20000000047 */
[----:B------:R-:W-:Y:S06]  /*7810*/  @P0 BRA `(.L_x_131) ;  /* 0x0000000000100947 */ /* 0x000fec0003800000 */
[----:B------:R-:W-:Y:S02]  /*7820*/  MOV R52, 0x7840 ;  /* 0x0000784000347802 */ /* 0x000fe40000000f00 */
[----:B------:R-:W-:Y:S05]  /*7830*/  CALL.REL.NOINC `($__internal_3_$__cuda_sm20_rcp_rn_f32_slowpath) ;  /* 0x0000002800087944 */ /* 0x000fea0003c00000 */
[----:B------:R-:W-:Y:S01]  /*7840*/  MOV R16, R32 ;  /* 0x0000002000107202 */ /* 0x000fe20000000f00 */
[----:B------:R-:W-:Y:S05]  /*7850*/  BRA `(.L_x_132) ;  /* 0x0000000000107947 */ /* 0x000fea0003800000 */
.L_x_131:
[----:B------:R-:W1:Y:S02]  /*7860*/  MUFU.RCP R16, R59 ;  /* 0x0000003b00107308 */ /* 0x000e640000001000 */
[----:B-1----:R-:W-:Y:S04]  /*7870*/  FFMA R17, R59, R16, -1 ;  /* 0xbf8000003b117423 */ /* 0x002fe80000000010 */
[----:B------:R-:W-:Y:S04]  /*7880*/  FADD.FTZ R21, -R17, -RZ ;  /* 0x800000ff11157221 */ /* 0x000fe80000010100 */
[----:B------:R-:W-:Y:S07]  /*7890*/  FFMA R16, R16, R21, R16 ;  /* 0x0000001510107223 */ /* 0x000fee0000000010 */
.L_x_132:
[----:B------:R-:W-:Y:S05]  /*78a0*/  BSYNC.RECONVERGENT B1 ;  /* 0x0000000000017941 */ /* 0x000fea0003800200 */
.L_x_130:
[----:B------:R-:W-:Y:S01]  /*78b0*/  VIADD R17, R56, 0x1800000 ;  /* 0x0180000038117836 */ /* 0x000fe20000000000 */
[----:B------:R-:W-:Y:S04]  /*78c0*/  BSSY.RECONVERGENT B1, `(.L_x_133) ;  /* 0x000000e000017945 */ /* 0x000fe80003800200 */
[----:B------:R-:W-:Y:S04]  /*78d0*/  LOP3.LUT R17, R17, 0x7f800000, RZ, 0xc0, !PT ;  /* 0x7f80000011117812 */ /* 0x000fe800078ec0ff */
[----:B------:R-:W-:Y:S11]  /*78e0*/  ISETP.GT.U32.AND P0, PT, R17, 0x1ffffff, PT ;  /* 0x01ffffff1100780c */ /* 0x000ff60003f04070 */
[----:B------:R-:W-:Y:S02]  /*78f0*/  @!UPT UIADD3 URZ, UPT, UPT, URZ, URZ, URZ ;  /* 0x000000fffffff290 */ /* 0x000fe4000fffe0ff */
[----:B------:R-:W-:Y:S05]  /*7900*/  @P0 BRA `(.L_x_134) ;  /* 0x0000000000140947 */ /* 0x000fea0003800000 */
[----:B------:R-:W-:Y:S02]  /*7910*/  MOV R59, R56 ;  /* 0x00000038003b7202 */ /* 0x000fe40000000f00 */
[----:B------:R-:W-:Y:S02]  /*7920*/  MOV R52, 0x7940 ;  /* 0x0000794000347802 */ /* 0x000fe40000000f00 */
[----:B------:R-:W-:Y:S05]  /*7930*/  CALL.REL.NOINC `($__internal_3_$__cuda_sm20_rcp_rn_f32_slowpath) ;  /* 0x0000002400c87944 */ /* 0x000fea0003c00000 */
[----:B------:R-:W-:Y:S01]  /*7940*/  MOV R17, R32 ;  /* 0x0000002000117202 */ /* 0x000fe20000000f00 */
[----:B------:R-:W-:Y:S05]  /*7950*/  BRA `(.L_x_135) ;  /* 0x0000000000107947 */ /* 0x000fea0003800000 */
.L_x_134:
[----:B------:R-:W1:Y:S02]  /*7960*/  MUFU.RCP R17, R56 ;  /* 0x0000003800117308 */ /* 0x000e640000001000 */
[----:B-1----:R-:W-:Y:S04]  /*7970*/  FFMA R18, R56, R17, -1 ;  /* 0xbf80000038127423 */ /* 0x002fe80000000011 */
[----:B------:R-:W-:Y:S04]  /*7980*/  FADD.FTZ R20, -R18, -RZ ;  /* 0x800000ff12147221 */ /* 0x000fe80000010100 */
[----:B------:R-:W-:Y:S07]  /*7990*/  FFMA R17, R17, R20, R17 ;  /* 0x0000001411117223 */ /* 0x000fee0000000011 */
.L_x_135:
[----:B------:R-:W-:Y:S05]  /*79a0*/  BSYNC.RECONVERGENT B1 ;  /* 0x0000000000017941 */ /* 0x000fea0003800200 */
.L_x_133:
        /* <DEDUP_REMOVED lines=11> */
.L_x_137:
[----:B------:R-:W1:Y:S02]  /*7a60*/  MUFU.RCP R18, R57 ;  /* 0x0000003900127308 */ /* 0x000e640000001000 */
[----:B-1----:R-:W-:Y:S04]  /*7a70*/  FFMA R20, R57, R18, -1 ;  /* 0xbf80000039147423 */ /* 0x002fe80000000012 */
[----:B------:R-:W-:Y:S04]  /*7a80*/  FADD.FTZ R21, -R20, -RZ ;  /* 0x800000ff14157221 */ /* 0x000fe80000010100 */
[----:B------:R-:W-:Y:S07]  /*7a90*/  FFMA R18, R18, R21, R18 ;  /* 0x0000001512127223 */ /* 0x000fee0000000012 */
.L_x_138:
[----:B------:R-:W-:Y:S05]  /*7aa0*/  BSYNC.RECONVERGENT B1 ;  /* 0x0000000000017941 */ /* 0x000fea0003800200 */
.L_x_136:
        /* <DEDUP_REMOVED lines=11> */
.L_x_140:
[----:B------:R-:W1:Y:S02]  /*7b60*/  MUFU.RCP R20, R61 ;  /* 0x0000003d00147308 */ /* 0x000e640000001000 */
[----:B-1----:R-:W-:Y:S04]  /*7b70*/  FFMA R21, R61, R20, -1 ;  /* 0xbf8000003d157423 */ /* 0x002fe80000000014 */
[----:B------:R-:W-:Y:S04]  /*7b80*/  FADD.FTZ R23, -R21, -RZ ;  /* 0x800000ff15177221 */ /* 0x000fe80000010100 */
[----:B------:R-:W-:Y:S07]  /*7b90*/  FFMA R20, R20, R23, R20 ;  /* 0x0000001714147223 */ /* 0x000fee0000000014 */
.L_x_141:
[----:B------:R-:W-:Y:S05]  /*7ba0*/  BSYNC.RECONVERGENT B1 ;  /* 0x0000000000017941 */ /* 0x000fea0003800200 */
.L_x_139:
        /* <DEDUP_REMOVED lines=11> */
.L_x_143:
[----:B------:R-:W1:Y:S02]  /*7c60*/  MUFU.RCP R21, R46 ;  /* 0x0000002e00157308 */ /* 0x000e640000001000 */
[----:B-1----:R-:W-:Y:S04]  /*7c70*/  FFMA R22, R46, R21, -1 ;  /* 0xbf8000002e167423 */ /* 0x002fe80000000015 */
[----:B------:R-:W-:Y:S04]  /*7c80*/  FADD.FTZ R24, -R22, -RZ ;  /* 0x800000ff16187221 */ /* 0x000fe80000010100 */
[----:B------:R-:W-:Y:S07]  /*7c90*/  FFMA R21, R21, R24, R21 ;  /* 0x0000001815157223 */ /* 0x000fee0000000015 */
.L_x_144:
[----:B------:R-:W-:Y:S05]  /*7ca0*/  BSYNC.RECONVERGENT B1 ;  /* 0x0000000000017941 */ /* 0x000fea0003800200 */
.L_x_142:
        /* <DEDUP_REMOVED lines=11> */
.L_x_146:
[----:B------:R-:W1:Y:S02]  /*7d60*/  MUFU.RCP R22, R43 ;  /* 0x0000002b00167308 */ /* 0x000e640000001000 */
[----:B-1----:R-:W-:Y:S04]  /*7d70*/  FFMA R23, R43, R22, -1 ;  /* 0xbf8000002b177423 */ /* 0x002fe80000000016 */
[----:B------:R-:W-:Y:S04]  /*7d80*/  FADD.FTZ R25, -R23, -RZ ;  /* 0x800000ff17197221 */ /* 0x000fe80000010100 */
[----:B------:R-:W-:Y:S07]  /*7d90*/  FFMA R22, R22, R25, R22 ;  /* 0x0000001916167223 */ /* 0x000fee0000000016 */
.L_x_147:
[----:B------:R-:W-:Y:S05]  /*7da0*/  BSYNC.RECONVERGENT B1 ;  /* 0x0000000000017941 */ /* 0x000fea0003800200 */
.L_x_145:
        /* <DEDUP_REMOVED lines=11> */
.L_x_149:
[----:B------:R-:W1:Y:S02]  /*7e60*/  MUFU.RCP R23, R58 ;  /* 0x0000003a00177308 */ /* 0x000e640000001000 */
[----:B-1----:R-:W-:Y:S04]  /*7e70*/  FFMA R24, R58, R23, -1 ;  /* 0xbf8000003a187423 */ /* 0x002fe80000000017 */
[----:B------:R-:W-:Y:S04]  /*7e80*/  FADD.FTZ R26, -R24, -RZ ;  /* 0x800000ff181a7221 */ /* 0x000fe80000010100 */
[----:B------:R-:W-:Y:S07]  /*7e90*/  FFMA R23, R23, R26, R23 ;  /* 0x0000001a17177223 */ /* 0x000fee0000000017 */
.L_x_150:
[----:B------:R-:W-:Y:S05]  /*7ea0*/  BSYNC.RECONVERGENT B1 ;  /* 0x0000000000017941 */ /* 0x000fea0003800200 */
.L_x_148:
        /* <DEDUP_REMOVED lines=11> */
.L_x_152:
[----:B------:R-:W1:Y:S02]  /*7f60*/  MUFU.RCP R24, R49 ;  /* 0x0000003100187308 */ /* 0x000e640000001000 */
[----:B-1----:R-:W-:Y:S04]  /*7f70*/  FFMA R25, R49, R24, -1 ;  /* 0xbf80000031197423 */ /* 0x002fe80000000018 */
[----:B------:R-:W-:Y:S04]  /*7f80*/  FADD.FTZ R27, -R25, -RZ ;  /* 0x800000ff191b7221 */ /* 0x000fe80000010100 */
[----:B------:R-:W-:Y:S07]  /*7f90*/  FFMA R24, R24, R27, R24 ;  /* 0x0000001b18187223 */ /* 0x000fee0000000018 */
.L_x_153:
[----:B------:R-:W-:Y:S05]  /*7fa0*/  BSYNC.RECONVERGENT B1 ;  /* 0x0000000000017941 */ /* 0x000fea0003800200 */
.L_x_151:
        /* <DEDUP_REMOVED lines=11> */
.L_x_155:
[----:B------:R-:W1:Y:S02]  /*8060*/  MUFU.RCP R25, R48 ;  /* 0x0000003000197308 */ /* 0x000e640000001000 */
[----:B-1----:R-:W-:Y:S04]  /*8070*/  FFMA R26, R48, R25, -1 ;  /* 0xbf800000301a7423 */ /* 0x002fe80000000019 */
[----:B------:R-:W-:Y:S04]  /*8080*/  FADD.FTZ R28, -R26, -RZ ;  /* 0x800000ff1a1c7221 */ /* 0x000fe80000010100 */
[----:B------:R-:W-:Y:S07]  /*8090*/  FFMA R25, R25, R28, R25 ;  /* 0x0000001c19197223 */ /* 0x000fee0000000019 */
.L_x_156:
[----:B------:R-:W-:Y:S05]  /*80a0*/  BSYNC.RECONVERGENT B1 ;  /* 0x0000000000017941 */ /* 0x000fea0003800200 */
.L_x_154:
        /* <DEDUP_REMOVED lines=11> */
.L_x_158:
[----:B------:R-:W1:Y:S02]  /*8160*/  MUFU.RCP R26, R45 ;  /* 0x0000002d001a7308 */ /* 0x000e640000001000 */
[----:B-1----:R-:W-:Y:S04]  /*8170*/  FFMA R27, R45, R26, -1 ;  /* 0xbf8000002d1b7423 */ /* 0x002fe8000000001a */
[----:B------:R-:W-:Y:S04]  /*8180*/  FADD.FTZ R29, -R27, -RZ ;  /* 0x800000ff1b1d7221 */ /* 0x000fe80000010100 */
[----:B------:R-:W-:Y:S07]  /*8190*/  FFMA R26, R26, R29, R26 ;  /* 0x0000001d1a1a7223 */ /* 0x000fee000000001a */
.L_x_159:
[----:B------:R-:W-:Y:S05]  /*81a0*/  BSYNC.RECONVERGENT B1 ;  /* 0x0000000000017941 */ /* 0x000fea0003800200 */
.L_x_157:
        /* <DEDUP_REMOVED lines=11> */
.L_x_161:
[----:B------:R-:W1:Y:S02]  /*8260*/  MUFU.RCP R27, R42 ;  /* 0x0000002a001b7308 */ /* 0x000e640000001000 */
[----:B-1----:R-:W-:Y:S04]  /*8270*/  FFMA R28, R42, R27, -1 ;  /* 0xbf8000002a1c7423 */ /* 0x002fe8000000001b */
[----:B------:R-:W-:Y:S04]  /*8280*/  FADD.FTZ R30, -R28, -RZ ;  /* 0x800000ff1c1e7221 */ /* 0x000fe80000010100 */
[----:B------:R-:W-:Y:S07]  /*8290*/  FFMA R27, R27, R30, R27 ;  /* 0x0000001e1b1b7223 */ /* 0x000fee000000001b */
.L_x_162:
[----:B------:R-:W-:Y:S05]  /*82a0*/  BSYNC.RECONVERGENT B1 ;  /* 0x0000000000017941 */ /* 0x000fea0003800200 */
.L_x_160:
        /* <DEDUP_REMOVED lines=11> */
.L_x_164:
[----:B------:R-:W1:Y:S02]  /*8360*/  MUFU.RCP R28, R51 ;  /* 0x00000033001c7308 */ /* 0x000e640000001000 */
[----:B-1----:R-:W-:Y:S04]  /*8370*/  FFMA R29, R51, R28, -1 ;  /* 0xbf800000331d7423 */ /* 0x002fe8000000001c */
[----:B------:R-:W-:Y:S04]  /*8380*/  FADD.FTZ R31, -R29, -RZ ;  /* 0x800000ff1d1f7221 */ /* 0x000fe80000010100 */
[----:B------:R-:W-:Y:S07]  /*8390*/  FFMA R28, R28, R31, R28 ;  /* 0x0000001f1c1c7223 */ /* 0x000fee000000001c */
.L_x_165:
[----:B------:R-:W-:Y:S05]  /*83a0*/  BSYNC.RECONVERGENT B1 ;  /* 0x0000000000017941 */ /* 0x000fea0003800200 */
.L_x_163:
        /* <DEDUP_REMOVED lines=11> */
.L_x_167:
[----:B------:R-:W1:Y:S02]  /*8460*/  MUFU.RCP R29, R50 ;  /* 0x00000032001d7308 */ /* 0x000e640000001000 */
[----:B-1----:R-:W-:Y:S04]  /*8470*/  FFMA R30, R50, R29, -1 ;  /* 0xbf800000321e7423 */ /* 0x002fe8000000001d */
[----:B------:R-:W-:Y:S04]  /*8480*/  FADD.FTZ R32, -R30, -RZ ;  /* 0x800000ff1e207221 */ /* 0x000fe80000010100 */
[----:B------:R-:W-:Y:S07]  /*8490*/  FFMA R29, R29, R32, R29 ;  /* 0x000000201d1d7223 */ /* 0x000fee000000001d */
.L_x_168:
[----:B------:R-:W-:Y:S05]  /*84a0*/  BSYNC.RECONVERGENT B1 ;  /* 0x0000000000017941 */ /* 0x000fea0003800200 */
.L_x_166:
        /* <DEDUP_REMOVED lines=11> */
.L_x_170:
[----:B------:R-:W1:Y:S02]  /*8560*/  MUFU.RCP R30, R47 ;  /* 0x0000002f001e7308 */ /* 0x000e640000001000 */
[----:B-1----:R-:W-:Y:S04]  /*8570*/  FFMA R31, R47, R30, -1 ;  /* 0xbf8000002f1f7423 */ /* 0x002fe8000000001e */
[----:B------:R-:W-:Y:S04]  /*8580*/  FADD.FTZ R33, -R31, -RZ ;  /* 0x800000ff1f217221 */ /* 0x000fe80000010100 */
[----:B------:R-:W-:Y:S07]  /*8590*/  FFMA R30, R30, R33, R30 ;  /* 0x000000211e1e7223 */ /* 0x000fee000000001e */
.L_x_171:
[----:B------:R-:W-:Y:S05]  /*85a0*/  BSYNC.RECONVERGENT B1 ;  /* 0x0000000000017941 */ /* 0x000fea0003800200 */
.L_x_169:
        /* <DEDUP_REMOVED lines=11> */
.L_x_173:
[----:B------:R-:W1:Y:S02]  /*8660*/  MUFU.RCP R31, R44 ;  /* 0x0000002c001f7308 */ /* 0x000e640000001000 */
[----:B-1----:R-:W-:Y:S04]  /*8670*/  FFMA R32, R44, R31, -1 ;  /* 0xbf8000002c207423 */ /* 0x002fe8000000001f */
[----:B------:R-:W-:Y:S04]  /*8680*/  FADD.FTZ R42, -R32, -RZ ;  /* 0x800000ff202a7221 */ /* 0x000fe80000010100 */
[----:B------:R-:W-:Y:S07]  /*8690*/  FFMA R31, R31, R42, R31 ;  /* 0x0000002a1f1f7223 */ /* 0x000fee000000001f */
.L_x_174:
[----:B------:R-:W-:Y:S05]  /*86a0*/  BSYNC.RECONVERGENT B1 ;  /* 0x0000000000017941 */ /* 0x000fea0003800200 */
.L_x_172:
        /* <DEDUP_REMOVED lines=9> */
[----:B------:R-:W-:Y:S05]  /*8740*/  BRA `(.L_x_177) ;  /* 0x0000000000107947 */ /* 0x000fea0003800000 */
.L_x_176:
[----:B------:R-:W1:Y:S02]  /*8750*/  MUFU.RCP R32, R41 ;  /* 0x0000002900207308 */ /* 0x000e640000001000 */
[----:B-1----:R-:W-:Y:S04]  /*8760*/  FFMA R33, R41, R32, -1 ;  /* 0xbf80000029217423 */ /* 0x002fe80000000020 */
[----:B------:R-:W-:Y:S04]  /*8770*/  FADD.FTZ R43, -R33, -RZ ;  /* 0x800000ff212b7221 */ /* 0x000fe80000010100 */
[----:B------:R-:W-:Y:S07]  /*8780*/  FFMA R32, R32, R43, R32 ;  /* 0x0000002b20207223 */ /* 0x000fee0000000020 */
.L_x_177:
[----:B------:R-:W-:Y:S05]  /*8790*/  BSYNC.RECONVERGENT B1 ;  /* 0x0000000000017941 */ /* 0x000fea0003800200 */
.L_x_175:
[----:B------:R-:W-:Y:S01]  /*87a0*/  MOV R55, UR43 ;  /* 0x0000002b00377c02 */ /* 0x000fe20008000f00 */
[----:B------:R-:W-:Y:S01]  /*87b0*/  FMUL R48, R0, R16 ;  /* 0x0000001000307220 */ /* 0x000fe20000400000 */
[----:B------:R-:W-:Y:S01]  /*87c0*/  LOP3.LUT P0, RZ, R107, 0x40, RZ, 0xc0, !PT ;  /* 0x000000406bff7812 */ /* 0x000fe2000780c0ff */
[----:B------:R-:W-:Y:S01]  /*87d0*/  FMUL R33, R2, R17 ;  /* 0x0000001102217220 */ /* 0x000fe20000400000 */
[----:B------:R-:W-:Y:S01]  /*87e0*/  LEA R55, R55, R108, 0xb ;  /* 0x0000006c37377211 */ /* 0x000fe200078e58ff */
[----:B------:R-:W-:Y:S01]  /*87f0*/  FMUL R49, R3, R18 ;  /* 0x0000001203317220 */ /* 0x000fe20000400000 */
[----:B------:R-:W-:Y:S01]  /*8800*/  FMUL R42, R7, R20 ;  /* 0x00000014072a7220 */ /* 0x000fe20000400000 */
[----:B------:R-:W-:Y:S01]  /*8810*/  FMUL R50, R4, R21 ;  /* 0x0000001504327220 */ /* 0x000fe20000400000 */
[----:B------:R-:W-:Y:S01]  /*8820*/  F2FP.BF16.F32.PACK_AB R48, R33, R48 ;  /* 0x000000302130723e */ /* 0x000fe200000010ff */
[----:B------:R-:W-:Y:S01]  /*8830*/  FMUL R41, R5, R22 ;  /* 0x0000001605297220 */ /* 0x000fe20000400000 */
[----:B------:R-:W-:Y:S01]  /*8840*/  LEA R33, R55, UR41, 0x1 ;  /* 0x0000002937217c11 */ /* 0x000fe2000f8e08ff */
[----:B------:R-:W-:Y:S01]  /*8850*/  FMUL R51, R6, R23 ;  /* 0x0000001706337220 */ /* 0x000fe20000400000 */
[----:B------:R-:W-:Y:S01]  /*8860*/  F2FP.BF16.F32.PACK_AB R49, R42, R49 ;  /* 0x000000312a31723e */ /* 0x000fe200000010ff */
[----:B------:R-:W-:Y:S01]  /*8870*/  FMUL R44, R11, R24 ;  /* 0x000000180b2c7220 */ /* 0x000fe20000400000 */
        /* <DEDUP_REMOVED lines=8> */
[----:B------:R-:W-:Y:S01]  /*8900*/  F2FP.BF16.F32.PACK_AB R50, R41, R50 ;  /* 0x000000322932723e */ /* 0x000fe200000010ff */
[----:B------:R-:W-:Y:S01]  /*8910*/  BSSY.RECONVERGENT B0, `(.L_x_178) ;  /* 0x000002e000007945 */ /* 0x000fe20003800200 */
[----:B------:R-:W-:Y:S02]  /*8920*/  F2FP.BF16.F32.PACK_AB R51, R44, R51 ;  /* 0x000000332c33723e */ /* 0x000fe400000010ff */
[C---:B------:R-:W-:Y:S02]  /*8930*/  IADD3 R42, PT, PT, R33.reuse, 0x200, RZ ;  /* 0x00000200212a7810 */ /* 0x040fe40007ffe0ff */
[----:B------:R-:W-:Y:S01]  /*8940*/  F2FP.BF16.F32.PACK_AB R44, R46, R43 ;  /* 0x0000002b2e2c723e */ /* 0x000fe200000010ff */
[----:B------:R1:W-:Y:S01]  /*8950*/  STS.128 [R33+0x200], R48 ;  /* 0x0002003021007388 */ /* 0x0003e20000000c00 */
[----:B------:R-:W-:Y:S02]  /*8960*/  F2FP.BF16.F32.PACK_AB R46, R54, R47 ;  /* 0x0000002f362e723e */ /* 0x000fe400000010ff */
[----:B------:R-:W-:Y:S02]  /*8970*/  IADD3 R41, PT, PT, R33, 0x210, RZ ;  /* 0x0000021021297810 */ /* 0x000fe40007ffe0ff */
[----:B------:R-:W-:Y:S02]  /*8980*/  F2FP.BF16.F32.PACK_AB R45, R52, R45 ;  /* 0x0000002d342d723e */ /* 0x000fe400000010ff */
[----:B------:R-:W-:Y:S02]  /*8990*/  F2FP.BF16.F32.PACK_AB R47, R56, R53 ;  /* 0x00000035382f723e */ /* 0x000fe400000010ff */
[----:B------:R-:W-:Y:S02]  /*89a0*/  @P0 IADD3 R41, PT, PT, R42, -0x10, RZ ;  /* 0xfffffff02a290810 */ /* 0x000fe40007ffe0ff */
[----:B------:R-:W-:Y:S03]  /*89b0*/  ISETP.NE.AND P0, PT, R109, RZ, PT ;  /* 0x000000ff6d00720c */ /* 0x000fe60003f05270 */
[----:B------:R1:W-:Y:S01]  /*89c0*/  STS.128 [R41], R44 ;  /* 0x0000002c29007388 */ /* 0x0003e20000000c00 */
[----:B------:R-:W-:Y:S01]  /*89d0*/  @!PT LDS RZ, [RZ] ;  /* 0x00000000fffff984 */ /* 0x000fe20000000800 */
[----:B------:R-:W-:Y:S01]  /*89e0*/  @!PT LDS RZ, [RZ] ;  /* 0x00000000fffff984 */ /* 0x000fe20000000800 */
[----:B------:R-:W-:Y:S01]  /*89f0*/  @!PT LDS RZ, [RZ] ;  /* 0x00000000fffff984 */ /* 0x000fe20000000800 */
[----:B------:R-:W-:Y:S01]  /*8a00*/  @!PT LDS RZ, [RZ] ;  /* 0x00000000fffff984 */ /* 0x000fe20000000800 */
[----:B------:R2:W-:Y:S06]  /*8a10*/  MEMBAR.ALL.CTA ;  /* 0x0000000000007992 */ /* 0x0005ec0000008000 */
[----:B--2---:R-:W2:Y:S02]  /*8a20*/  FENCE.VIEW.ASYNC.S ;  /* 0x00000000000073c6 */ /* 0x004ea40000000000 */
[----:B--2---:R-:W-:Y:S06]  /*8a30*/  BAR.SYNC.DEFER_BLOCKING 0x1, 0x80 ;  /* 0x0042000000007b1d */ /* 0x004fec0000010000 */
[----:B------:R-:W-:Y:S05]  /*8a40*/  @P0 BRA `(.L_x_179) ;  /* 0x0000000000680947 */ /* 0x000fea0003800000 */
[----:B------:R-:W-:Y:S01]  /*8a50*/  UIADD3 UR8, UP0, UPT, UR46, 0x680, URZ ;  /* 0x000006802e087890 */ /* 0x000fe2000ff1e0ff */
[----:B------:R-:W-:Y:S01]  /*8a60*/  R2UR UR6, R93 ;  /* 0x000000005d0672ca */ /* 0x000fe200000e0000 */
[----:B------:R-:W-:Y:S01]  /*8a70*/  ULEA UR10, UR43, UR41, 0xc ;  /* 0x000000292b0a7291 */ /* 0x000fe2000f8e60ff */
[----:B------:R-:W-:Y:S01]  /*8a80*/  PLOP3.LUT P0, PT, PT, PT, PT, 0x80, 0x8 ;  /* 0x000000000008781c */ /* 0x000fe20003f0f070 */
[----:B------:R-:W-:Y:S01]  /*8a90*/  UIADD3.X UR9, UPT, UPT, URZ, UR47, URZ, UP0, !UPT ;  /* 0x0000002fff097290 */ /* 0x000fe200087fe4ff */
[----:B------:R-:W-:Y:S01]  /*8aa0*/  IMAD.IADD R0, R92, 0x1, R35 ;  /* 0x000000015c007824 */ /* 0x000fe200078e0223 */
[----:B------:R-:W-:Y:S11]  /*8ab0*/  UIADD3 UR4, UPT, UPT, UR10, 0x200, URZ ;  /* 0x000002000a047890 */ /* 0x000ff6000fffe0ff */
[----:B------:R-:W-:Y:S01]  /*8ac0*/  @!UPT UIADD3 URZ, UPT, UPT, URZ, URZ, URZ ;  /* 0x000000fffffff290 */ /* 0x000fe2000fffe0ff */
.L_x_180:
[----:B------:R-:W-:Y:S02]  /*8ad0*/  PLOP3.LUT P1, PT, P1, P0, PT, 0xf2, 0x2f ;  /* 0x00000000002f781c */ /* 0x000fe40000f21e72 */
[----:B------:R-:W-:Y:S01]  /*8ae0*/  @P0 R2UR P1, UR5, R0 ;  /* 0x00000000000502ca */ /* 0x000fe20000020000 */
[----:B------:R-:W-:Y:S07]  /*8af0*/  UMOV UR7, UR36 ;  /* 0x0000002400077c82 */ /* 0x000fee0008000000 */
[----:B------:R-:W-:Y:S05]  /*8b00*/  @P0 PLOP3.LUT P0, PT, P1, PT, PT, 0x80, 0x8 ;  /* 0x000000000008081c */ /* 0x000fea0000f0f070 */
[----:B------:R2:W-:Y:S08]  /*8b10*/  UTMASTG.3D [UR4], [UR8] ;  /* 0x00000004080073b5 */ /* 0x0005f00008010000 */
[----:B--2---:R-:W-:Y:S05]  /*8b20*/  @P0 BRA.U.ANY `(.L_x_180) ;  /* 0xfffffffd00e80947 */ /* 0x004fea000393ffff */
[----:B------:R-:W-:Y:S01]  /*8b30*/  R2UR UR6, R93 ;  /* 0x000000005d0672ca */ /* 0x000fe200000e0000 */
[----:B------:R-:W-:Y:S01]  /*8b40*/  UIADD3 UR4, UPT, UPT, UR10, 0xa00, URZ ;  /* 0x00000a000a047890 */ /* 0x000fe2000fffe0ff */
[----:B------:R-:W-:Y:S01]  /*8b50*/  PLOP3.LUT P0, PT, PT, PT, PT, 0x80, 0x8 ;  /* 0x000000000008781c */ /* 0x000fe20003f0f070 */
[----:B------:R-:W-:Y:S11]  /*8b60*/  VIADD R0, R0, 0x40 ;  /* 0x0000004000007836 */ /* 0x000ff60000000000 */
[----:B------:R-:W-:Y:S01]  /*8b70*/  @!UPT UIADD3 URZ, UPT, UPT, URZ, URZ, URZ ;  /* 0x000000fffffff290 */ /* 0x000fe2000fffe0ff */
.L_x_181:
[----:B------:R-:W-:Y:S02]  /*8b80*/  PLOP3.LUT P1, PT, P1, P0, PT, 0xf2, 0x2f ;  /* 0x00000000002f781c */ /* 0x000fe40000f21e72 */
[----:B------:R-:W-:Y:S01]  /*8b90*/  @P0 R2UR P1, UR5, R0 ;  /* 0x00000000000502ca */ /* 0x000fe20000020000 */
[----:B------:R-:W-:Y:S07]  /*8ba0*/  UMOV UR7, UR36 ;  /* 0x0000002400077c82 */ /* 0x000fee0008000000 */
[----:B------:R-:W-:Y:S05]  /*8bb0*/  @P0 PLOP3.LUT P0, PT, P1, PT, PT, 0x80, 0x8 ;  /* 0x000000000008081c */ /* 0x000fea0000f0f070 */
[----:B------:R2:W-:Y:S08]  /*8bc0*/  UTMASTG.3D [UR4], [UR8] ;  /* 0x00000004080073b5 */ /* 0x0005f00008010000 */
[----:B--2---:R-:W-:Y:S05]  /*8bd0*/  @P0 BRA.U.ANY `(.L_x_181) ;  /* 0xfffffffd00e80947 */ /* 0x004fea000393ffff */
[----:B------:R0:W-:Y:S02]  /*8be0*/  UTMACMDFLUSH ;  /* 0x00000000000079b7 */ /* 0x0001e40000000000 */
.L_x_179:
[----:B------:R-:W-:Y:S05]  /*8bf0*/  BSYNC.RECONVERGENT B0 ;  /* 0x0000000000007941 */ /* 0x000fea0003800200 */
.L_x_178:
[----:B------:R-:W-:Y:S01]  /*8c00*/  UIADD3 UR43, UPT, UPT, UR43, 0x1, URZ ;  /* 0x000000012b2b7890 */ /* 0x000fe2000fffe0ff */
[----:B------:R-:W-:Y:S01]  /*8c10*/  ISETP.NE.AND P0, PT, R109, RZ, PT ;  /* 0x000000ff6d00720c */ /* 0x000fe20003f05270 */
[----:B------:R-:W-:Y:S02]  /*8c20*/  BSSY.RECONVERGENT B0, `(.L_x_182) ;  /* 0x0000007000007945 */ /* 0x000fe40003800200 */
[----:B------:R-:W-:Y:S04]  /*8c30*/  UISETP.NE.AND UP0, UPT, UR43, 0x4, UPT ;  /* 0x000000042b00788c */ /* 0x000fe8000bf05270 */
[----:B------:R-:W-:Y:S02]  /*8c40*/  USEL UR4, URZ, 0x1, UP0 ;  /* 0x00000001ff047887 */ /* 0x000fe40008000000 */
[----:B------:R-:W-:Y:S02]  /*8c50*/  USEL UR43, UR43, URZ, UP0 ;  /* 0x000000ff2b2b7287 */ /* 0x000fe40008000000 */
[----:B------:R-:W-:Y:S02]  /*8c60*/  ULOP3.LUT UR44, UR44, UR4, URZ, 0x3c, !UPT ;  /* 0x000000042c2c7292 */ /* 0x000fe4000f8e3cff */
[----:B------:R-:W-:Y:S10]  /*8c70*/  @P0 BRA `(.L_x_183) ;  /* 0x0000000000040947 */ /* 0x000ff40003800000 */
[----:B------:R-:W-:Y:S04]  /*8c80*/  DEPBAR.LE SB0, 0x1 ;  /* 0x000080400000791a */ /* 0x000fe80000000000 */
.L_x_183:
[----:B------:R-:W-:Y:S05]  /*8c90*/  BSYNC.RECONVERGENT B0 ;  /* 0x0000000000007941 */ /* 0x000fea0003800200 */
.L_x_182:
[----:B------:R-:W-:Y:S01]  /*8ca0*/  BAR.SYNC.DEFER_BLOCKING 0x1, 0x80 ;  /* 0x0042000000007b1d */ /* 0x000fe20000010000 */
[----:B------:R-:W-:Y:S01]  /*8cb0*/  ISETP.NE.AND P3, PT, R113, RZ, PT ;  /* 0x000000ff7100720c */ /* 0x000fe20003f65270 */
[----:B------:R-:W-:Y:S05]  /*8cc0*/  VIADD R98, R98, 0x1 ;  /* 0x0000000162627836 */ /* 0x000fea0000000000 */
[----:B------:R-:W-:Y:S01]  /*8cd0*/  ISETP.GE.U32.AND P0, PT, R98, 0x2, PT ;  /* 0x000000026200780c */ /* 0x000fe20003f06070 */
[----:B------:R-:W-:Y:S11]  /*8ce0*/  BSSY.RECONVERGENT B0, `(.L_x_184) ;  /* 0x000000b000007945 */ /* 0x000ff60003800200 */
[----:B------:R-:W-:Y:S01]  /*8cf0*/  @!UPT UIADD3 URZ, UPT, UPT, URZ, URZ, URZ ;  /* 0x000000fffffff290 */ /* 0x000fe2000fffe0ff */
[----:B------:R-:W-:Y:S05]  /*8d00*/  @!P0 BRA `(.L_x_185) ;  /* 0x0000000000208947 */ /* 0x000fea0003800000 */
[C---:B------:R-:W-:Y:S01]  /*8d10*/  @!P3 LEA R3, R104.reuse, UR41, 0x3 ;  /* 0x000000296803bc11 */ /* 0x040fe2000f8e18ff */
[----:B------:R-:W-:Y:S02]  /*8d20*/  IMAD.U32 R0, RZ, RZ, UR37 ;  /* 0x00000025ff007e24 */ /* 0x000fe4000f8e00ff */
[----:B------:R-:W-:Y:S02]  /*8d30*/  VIADD R104, R104, 0x1 ;  /* 0x0000000168687836 */ /* 0x000fe40000000000 */
[----:B------:R-:W-:Y:S03]  /*8d40*/  @!P3 VIADD R3, R3, 0xf0 ;  /* 0x000000f00303b836 */ /* 0x000fe60000000000 */
[----:B------:R-:W-:Y:S02]  /*8d50*/  ISETP.NE.AND P0, PT, R104, 0x4, PT ;  /* 0x000000046800780c */ /* 0x000fe40003f05270 */
[----:B------:R-:W-:Y:S02]  /*8d60*/  @!P3 PRMT R0, R0, 0x654, R3 ;  /* 0x000006540000b816 */ /* 0x000fe40000000003 */
[----:B------:R-:W-:Y:S02]  /*8d70*/  SEL R104, R104, RZ, P0 ;  /* 0x000000ff68687207 */ /* 0x000fe40000000000 */
[----:B------:R2:W-:Y:S07]  /*8d80*/  @!P3 SYNCS.ARRIVE.TRANS64.RED.A1T0 RZ, [R0+URZ], RZ ;  /* 0x000000ff00ffb9a7 */ /* 0x0005ee00081004ff */
.L_x_185:
[----:B------:R-:W-:Y:S05]  /*8d90*/  BSYNC.RECONVERGENT B0 ;  /* 0x0000000000007941 */ /* 0x000fea0003800200 */
.L_x_184:
[C---:B------:R-:W-:Y:S01]  /*8da0*/  ISETP.EQ.OR P2, PT, R37.reuse, 0x3, P3 ;  /* 0x000000032500780c */ /* 0x040fe20001f42670 */
[----:B------:R-:W-:Y:S01]  /*8db0*/  VIADD R37, R37, 0x1 ;  /* 0x0000000125257836 */ /* 0x000fe20000000000 */
[----:B------:R-:W-:Y:S04]  /*8dc0*/  SEL R99, R99, 0x1, P3 ;  /* 0x0000000163637807 */ /* 0x000fe80001800000 */
[----:B------:R-:W-:Y:S07]  /*8dd0*/  ISETP.NE.AND P0, PT, R37, 0x4, PT ;  /* 0x000000042500780c */ /* 0x000fee0003f05270 */
[----:B------:R-:W-:Y:S02]  /*8de0*/  @!P2 LEA R3, R97, UR41, 0x3 ;  /* 0x000000296103ac11 */ /* 0x000fe4000f8e18ff */
[----:B--2---:R-:W-:Y:S04]  /*8df0*/  @!P2 SHF.L.U32 R0, R100, 0x1f, RZ ;  /* 0x0000001f6400a819 */ /* 0x004fe800000006ff */
[----:B------:R-:W2:Y:S02]  /*8e00*/  @!P2 SYNCS.PHASECHK.TRANS64.TRYWAIT P1, [R3+URZ+0xd0], R0 ;  /* 0x0000d0000300a5a7 */ /* 0x000ea400080211ff */
[----:B--2---:R-:W-:Y:S01]  /*8e10*/  @!P2 SEL R99, RZ, 0x1, !P1 ;  /* 0x00000001ff63a807 */ /* 0x004fe20004800000 */
[----:B------:R-:W-:Y:S06]  /*8e20*/  @P0 BRA `(.L_x_186) ;  /* 0xffffffd800740947 */ /* 0x000fec000383ffff */
[----:B------:R-:W-:Y:S01]  /*8e30*/  ISETP.NE.AND P3, PT, R112, RZ, PT ;  /* 0x000000ff7000720c */ /* 0x000fe20003f65270 */
[----:B------:R-:W-:Y:S01]  /*8e40*/  UIADD3 UR42, UPT, UPT, UR42, 0x4, URZ ;  /* 0x000000042a2a7890 */ /* 0x000fe2000fffe0ff */
[----:B------:R-:W-:Y:S01]  /*8e50*/  ISETP.NE.AND P0, PT, R94, 0x2, PT ;  /* 0x000000025e00780c */ /* 0x000fe20003f05270 */
[----:B------:R-:W-:Y:S02]  /*8e60*/  IMAD.IADD R18, R102, 0x1, R79 ;  /* 0x0000000166127824 */ /* 0x000fe400078e024f */
[----:B------:R-:W-:Y:S01]  /*8e70*/  IMAD.IADD R19, R101, 0x1, R88 ;  /* 0x0000000165137824 */ /* 0x000fe200078e0258 */
[----:B------:R-:W-:Y:S02]  /*8e80*/  SEL R0, RZ, 0x1, P0 ;  /* 0x00000001ff007807 */ /* 0x000fe40000000000 */
[----:B------:R-:W-:Y:S02]  /*8e90*/  SEL R94, R94, RZ, P0 ;  /* 0x000000ff5e5e7207 */ /* 0x000fe40000000000 */
[----:B------:R-:W-:-:S03]  /*8ea0*/  LOP3.LUT R105, R105, R0, RZ, 0x3c, !PT ;  /* 0x0000000069697212 */ /* 0x000fc600078e3cff */
[----:B------:R-:W-:Y:S01]  /*8eb0*/  @P3 R2UR UR36, R103 ;  /* 0x00000000672432ca */ /* 0x000fe200000e0000 */
[----:B------:R-:W-:-:S14]  /*8ec0*/  @P3 BRA `(.L_x_187) ;  /* 0xffffffcc00143947 */ /* 0x000fdc000383ffff */
[----:B------:R-:W-:-:S09]  /*8ed0*/  UISETP.NE.AND UP0, UPT, UR45, URZ, UPT ;  /* 0x000000ff2d00728c */ /* 0x000fd2000bf05270 */
[----:B------:R-:W-:Y:S05]  /*8ee0*/  BRA.U !UP0, `(.L_x_188) ;  /* 0x0000000108487547 */ /* 0x000fea000b800000 */
[----:B------:R-:W2:Y:S02]  /*8ef0*/  LDCU.64 UR4, c[0x0][0x890] ;  /* 0x00011200ff0477ac */ /* 0x000ea40008000a00 */
[----:B--2---:R-:W-:-:S04]  /*8f00*/  UISETP.NE.U32.AND UP0, UPT, UR4, URZ, UPT ;  /* 0x000000ff0400728c */ /* 0x004fc8000bf05070 */
[----:B------:R-:W-:-:S09]  /*8f10*/  UISETP.NE.AND.EX UP0, UPT, UR5, URZ, UPT, UP0 ;  /* 0x000000ff0500728c */ /* 0x000fd2000bf05300 */
[----:B------:R-:W-:Y:S05]  /*8f20*/  BRA.U UP0, `(.L_x_189) ;  /* 0x00000001000c7547 */ /* 0x000fea000b800000 */
[----:B------:R-:W-:-:S13]  /*8f30*/  FSETP.NEU.AND P0, PT, R63, RZ, PT ;  /* 0x000000ff3f00720b */ /* 0x000fda0003f0d000 */
[----:B------:R-:W-:Y:S05]  /*8f40*/  @!P0 EXIT ;  /* 0x000000000000894d */ /* 0x000fea0003800000 */
[----:B------:R-:W-:Y:S05]  /*8f50*/  BRA `(.L_x_188) ;  /* 0x00000000002c7947 */ /* 0x000fea0003800000 */
.L_x_189:
[----:B------:R-:W-:Y:S01]  /*8f60*/  ISETP.NE.AND P0, PT, R90, RZ, PT ;  /* 0x000000ff5a00720c */ /* 0x000fe20003f05270 */
[----:B------:R-:W-:-:S12]  /*8f70*/  BSSY.RECONVERGENT B0, `(.L_x_188) ;  /* 0x0000009000007945 */ /* 0x000fd80003800200 */
[----:B------:R-:W-:Y:S05]  /*8f80*/  @P0 BRA `(.L_x_190) ;  /* 0x0000000000140947 */ /* 0x000fea0003800000 */
[----:B------:R-:W2:Y:S02]  /*8f90*/  LDCU.64 UR4, c[0x0][0x888] ;  /* 0x00011100ff0477ac */ /* 0x000ea40008000a00 */
[----:B--2---:R-:W-:-:S04]  /*8fa0*/  ISETP.NE.U32.AND P0, PT, RZ, UR4, PT ;  /* 0x00000004ff007c0c */ /* 0x004fc8000bf05070 */
[----:B------:R-:W-:-:S13]  /*8fb0*/  ISETP.NE.AND.EX P0, PT, RZ, UR5, PT, P0 ;  /* 0x00000005ff007c0c */ /* 0x000fda000bf05300 */
[----:B------:R-:W-:Y:S05]  /*8fc0*/  @!P0 EXIT ;  /* 0x000000000000894d */ /* 0x000fea0003800000 */
[----:B------:R-:W-:Y:S05]  /*8fd0*/  BRA `(.L_x_191) ;  /* 0x0000000000087947 */ /* 0x000fea0003800000 */
.L_x_190:
[----:B------:R-:W-:-:S13]  /*8fe0*/  FSETP.NEU.AND P0, PT, R63, RZ, PT ;  /* 0x000000ff3f00720b */ /* 0x000fda0003f0d000 */
[----:B------:R-:W-:Y:S05]  /*8ff0*/  @!P0 EXIT ;  /* 0x000000000000894d */ /* 0x000fea0003800000 */
.L_x_191:
[----:B------:R-:W-:Y:S05]  /*9000*/  BSYNC.RECONVERGENT B0 ;  /* 0x0000000000007941 */ /* 0x000fea0003800200 */
.L_x_188:
[----:B------:R-:W-:Y:S01]  /*9010*/  LEA R3, R104, UR41, 0x3 ;  /* 0x0000002968037c11 */ /* 0x000fe2000f8e18ff */
[----:B------:R-:W-:Y:S01]  /*9020*/  IMAD.U32 R0, RZ, RZ, UR37 ;  /* 0x00000025ff007e24 */ /* 0x000fe2000f8e00ff */
[----:B------:R-:W-:-:S04]  /*9030*/  DEPBAR.LE SB0, 0x0 ;  /* 0x000080000000791a */ /* 0x000fc80000000000 */
[----:B------:R-:W-:-:S05]  /*9040*/  VIADD R3, R3, 0xf0 ;  /* 0x000000f003037836 */ /* 0x000fca0000000000 */
[----:B------:R-:W-:-:S04]  /*9050*/  PRMT R0, R0, 0x654, R3 ;  /* 0x0000065400007816 */ /* 0x000fc80000000003 */
[----:B------:R-:W-:Y:S01]  /*9060*/  SYNCS.ARRIVE.TRANS64.RED.A1T0 RZ, [R0+URZ], RZ ;  /* 0x000000ff00ff79a7 */ /* 0x000fe200081004ff */
[----:B------:R-:W-:Y:S05]  /*9070*/  EXIT ;  /* 0x000000000000794d */ /* 0x000fea0003800000 */
.L_x_25:
[----:B--2---:R2:W4:Y:S02]  /*9080*/  SYNCS.PHASECHK.TRANS64.TRYWAIT P0, [R3+URZ+0x190], R2 ;  /* 0x00019002030075a7 */ /* 0x00452400080011ff */
[----:B----4-:R-:W-:Y:S05]  /*9090*/  @!P0 NANOSLEEP.SYNCS 0x989680 ;  /* 0x009896800000895d */ /* 0x010fea0003900000 */
[----:B------:R-:W4:Y:S02]  /*90a0*/  @!P0 SYNCS.PHASECHK.TRANS64 P0, [R3+URZ+0x190], R2 ;  /* 0x00019002030085a7 */ /* 0x000f2400080010ff */
[----:B----4-:R-:W-:Y:S05]  /*90b0*/  @!P0 BRA `(.L_x_25) ;  /* 0xfffffffc00f08947 */ /* 0x010fea000383ffff */
[----:B------:R-:W-:Y:S05]  /*90c0*/  BRA `(.L_x_192) ;  /* 0xffffff88000c7947 */ /* 0x000fea000383ffff */
.L_x_28:
[----:B-1----:R-:W-:-:S07]  /*90d0*/  MOV R2, UR33 ;  /* 0x0000002100027c02 */ /* 0x002fce0008000f00 */
.L_x_193:
[----:B-1----:R1:W2:Y:S02]  /*90e0*/  SYNCS.PHASECHK.TRANS64.TRYWAIT P0, [R2+URZ+0x68], R5 ;  /* 0x00006805020075a7 */ /* 0x0022a400080011ff */
[----:B--2---:R-:W-:Y:S05]  /*90f0*/  @!P0 NANOSLEEP.SYNCS 0x989680 ;  /* 0x009896800000895d */ /* 0x004fea0003900000 */
[----:B------:R-:W2:Y:S02]  /*9100*/  @!P0 SYNCS.PHASECHK.TRANS64 P0, [R2+URZ+0x68], R5 ;  /* 0x00006805020085a7 */ /* 0x000ea400080010ff */
[----:B--2---:R-:W-:Y:S05]  /*9110*/  @!P0 BRA `(.L_x_193) ;  /* 0xfffffffc00f08947 */ /* 0x004fea000383ffff */
[----:B------:R-:W-:Y:S05]  /*9120*/  BRA `(.L_x_27) ;  /* 0xffffff8800707947 */ /* 0x000fea000383ffff */
.L_x_35:
[----:B-1----:R-:W-:-:S07]  /*9130*/  MOV R2, UR17 ;  /* 0x0000001100027c02 */ /* 0x002fce0008000f00 */
.L_x_194:
[----:B-1----:R1:W2:Y:S02]  /*9140*/  SYNCS.PHASECHK.TRANS64.TRYWAIT P0, [R2+URZ+0x68], R5 ;  /* 0x00006805020075a7 */ /* 0x0022a400080011ff */
[----:B--2---:R-:W-:Y:S05]  /*9150*/  @!P0 NANOSLEEP.SYNCS 0x989680 ;  /* 0x009896800000895d */ /* 0x004fea0003900000 */
[----:B------:R-:W2:Y:S02]  /*9160*/  @!P0 SYNCS.PHASECHK.TRANS64 P0, [R2+URZ+0x68], R5 ;  /* 0x00006805020085a7 */ /* 0x000ea400080010ff */
[----:B--2---:R-:W-:Y:S05]  /*9170*/  @!P0 BRA `(.L_x_194) ;  /* 0xfffffffc00f08947 */ /* 0x004fea000383ffff */
[----:B------:R-:W-:Y:S05]  /*9180*/  BRA `(.L_x_34) ;  /* 0xffffff8c002c7947 */ /* 0x000fea000383ffff */
.L_x_40:
[----:B-1----:R1:W2:Y:S02]  /*9190*/  SYNCS.PHASECHK.TRANS64.TRYWAIT P0, [R2+URZ+0x120], R3 ;  /* 0x00012003020075a7 */ /* 0x0022a400080011ff */
[----:B--2---:R-:W-:Y:S05]  /*91a0*/  @!P0 NANOSLEEP.SYNCS 0x989680 ;  /* 0x009896800000895d */ /* 0x004fea0003900000 */
[----:B------:R-:W2:Y:S02]  /*91b0*/  @!P0 SYNCS.PHASECHK.TRANS64 P0, [R2+URZ+0x120], R3 ;  /* 0x00012003020085a7 */ /* 0x000ea400080010ff */
[----:B--2---:R-:W-:Y:S05]  /*91c0*/  @!P0 BRA `(.L_x_40) ;  /* 0xfffffffc00f08947 */ /* 0x004fea000383ffff */
[----:B------:R-:W-:Y:S05]  /*91d0*/  BRA `(.L_x_195) ;  /* 0xffffff8c00cc7947 */ /* 0x000fea000383ffff */
.L_x_44:
[----:B---3--:R-:W-:-:S07]  /*91e0*/  MOV R0, UR4 ;  /* 0x0000000400007c02 */ /* 0x008fce0008000f00 */
.L_x_196:
[----:B-1----:R1:W2:Y:S02]  /*91f0*/  SYNCS.PHASECHK.TRANS64.TRYWAIT P0, [R0+URZ], R3 ;  /* 0x00000003000075a7 */ /* 0x0022a400080011ff */
[----:B--2---:R-:W-:Y:S05]  /*9200*/  @!P0 NANOSLEEP.SYNCS 0x989680 ;  /* 0x009896800000895d */ /* 0x004fea0003900000 */
[----:B------:R-:W2:Y:S02]  /*9210*/  @!P0 SYNCS.PHASECHK.TRANS64 P0, [R0+URZ], R3 ;  /* 0x00000003000085a7 */ /* 0x000ea400080010ff */
[----:B--2---:R-:W-:Y:S05]  /*9220*/  @!P0 BRA `(.L_x_196) ;  /* 0xfffffffc00f08947 */ /* 0x004fea000383ffff */
[----:B------:R-:W-:Y:S05]  /*9230*/  BRA `(.L_x_197) ;  /* 0xffffff94003c7947 */ /* 0x000fea000383ffff */
.L_x_45:
[----:B---3--:R-:W-:-:S07]  /*9240*/  MOV R0, UR4 ;  /* 0x0000000400007c02 */ /* 0x008fce0008000f00 */
.L_x_198:
[----:B-1----:R1:W2:Y:S02]  /*9250*/  SYNCS.PHASECHK.TRANS64.TRYWAIT P0, [R0+URZ], R3 ;  /* 0x00000003000075a7 */ /* 0x0022a400080011ff */
[----:B--2---:R-:W-:Y:S05]  /*9260*/  @!P0 NANOSLEEP.SYNCS 0x989680 ;  /* 0x009896800000895d */ /* 0x004fea0003900000 */
[----:B------:R-:W2:Y:S02]  /*9270*/  @!P0 SYNCS.PHASECHK.TRANS64 P0, [R0+URZ], R3 ;  /* 0x00000003000085a7 */ /* 0x000ea400080010ff */
[----:B--2---:R-:W-:Y:S05]  /*9280*/  @!P0 BRA `(.L_x_198) ;  /* 0xfffffffc00f08947 */ /* 0x004fea000383ffff */
[----:B------:R-:W-:Y:S05]  /*9290*/  BRA `(.L_x_199) ;  /* 0xffffff9400487947 */ /* 0x000fea000383ffff */
.L_x_46:
[----:B---3--:R-:W-:-:S07]  /*92a0*/  MOV R0, UR4 ;  /* 0x0000000400007c02 */ /* 0x008fce0008000f00 */
.L_x_200:
[----:B-1----:R1:W2:Y:S02]  /*92b0*/  SYNCS.PHASECHK.TRANS64.TRYWAIT P0, [R0+URZ], R3 ;  /* 0x00000003000075a7 */ /* 0x0022a400080011ff */
[----:B--2---:R-:W-:Y:S05]  /*92c0*/  @!P0 NANOSLEEP.SYNCS 0x989680 ;  /* 0x009896800000895d */ /* 0x004fea0003900000 */
[----:B------:R-:W2:Y:S02]  /*92d0*/  @!P0 SYNCS.PHASECHK.TRANS64 P0, [R0+URZ], R3 ;  /* 0x00000003000085a7 */ /* 0x000ea400080010ff */
[----:B--2---:R-:W-:Y:S05]  /*92e0*/  @!P0 BRA `(.L_x_200) ;  /* 0xfffffffc00f08947 */ /* 0x004fea000383ffff */
[----:B------:R-:W-:Y:S05]  /*92f0*/  BRA `(.L_x_201) ;  /* 0xffffff9400547947 */ /* 0x000fea000383ffff */
.L_x_47:
[----:B---3--:R-:W-:-:S07]  /*9300*/  MOV R0, UR4 ;  /* 0x0000000400007c02 */ /* 0x008fce0008000f00 */
.L_x_202:
[----:B-1----:R1:W2:Y:S02]  /*9310*/  SYNCS.PHASECHK.TRANS64.TRYWAIT P0, [R0+URZ], R3 ;  /* 0x00000003000075a7 */ /* 0x0022a400080011ff */
[----:B--2---:R-:W-:Y:S05]  /*9320*/  @!P0 NANOSLEEP.SYNCS 0x989680 ;  /* 0x009896800000895d */ /* 0x004fea0003900000 */
[----:B------:R-:W2:Y:S02]  /*9330*/  @!P0 SYNCS.PHASECHK.TRANS64 P0, [R0+URZ], R3 ;  /* 0x00000003000085a7 */ /* 0x000ea400080010ff */
[----:B--2---:R-:W-:Y:S05]  /*9340*/  @!P0 BRA `(.L_x_202) ;  /* 0xfffffffc00f08947 */ /* 0x004fea000383ffff */
[----:B------:R-:W-:Y:S05]  /*9350*/  BRA `(.L_x_203) ;  /* 0xffffff9400607947 */ /* 0x000fea000383ffff */
.L_x_48:
[----:B---3--:R-:W-:-:S07]  /*9360*/  MOV R0, UR4 ;  /* 0x0000000400007c02 */ /* 0x008fce0008000f00 */
.L_x_204:
[----:B-1----:R1:W2:Y:S02]  /*9370*/  SYNCS.PHASECHK.TRANS64.TRYWAIT P0, [R0+URZ], R3 ;  /* 0x00000003000075a7 */ /* 0x0022a400080011ff */
[----:B--2---:R-:W-:Y:S05]  /*9380*/  @!P0 NANOSLEEP.SYNCS 0x989680 ;  /* 0x009896800000895d */ /* 0x004fea0003900000 */
[----:B------:R-:W2:Y:S02]  /*9390*/  @!P0 SYNCS.PHASECHK.TRANS64 P0, [R0+URZ], R3 ;  /* 0x00000003000085a7 */ /* 0x000ea400080010ff */
[----:B--2---:R-:W-:Y:S05]  /*93a0*/  @!P0 BRA `(.L_x_204) ;  /* 0xfffffffc00f08947 */ /* 0x004fea000383ffff */
[----:B------:R-:W-:Y:S05]  /*93b0*/  BRA `(.L_x_205) ;  /* 0xffffff94006c7947 */ /* 0x000fea000383ffff */
.L_x_49:
[----:B---3--:R-:W-:-:S07]  /*93c0*/  MOV R0, UR4 ;  /* 0x0000000400007c02 */ /* 0x008fce0008000f00 */
.L_x_206:
[----:B-1----:R1:W2:Y:S02]  /*93d0*/  SYNCS.PHASECHK.TRANS64.TRYWAIT P0, [R0+URZ], R3 ;  /* 0x00000003000075a7 */ /* 0x0022a400080011ff */
[----:B--2---:R-:W-:Y:S05]  /*93e0*/  @!P0 NANOSLEEP.SYNCS 0x989680 ;  /* 0x009896800000895d */ /* 0x004fea0003900000 */
[----:B------:R-:W2:Y:S02]  /*93f0*/  @!P0 SYNCS.PHASECHK.TRANS64 P0, [R0+URZ], R3 ;  /* 0x00000003000085a7 */ /* 0x000ea400080010ff */
[----:B--2---:R-:W-:Y:S05]  /*9400*/  @!P0 BRA `(.L_x_206) ;  /* 0xfffffffc00f08947 */ /* 0x004fea000383ffff */
[----:B------:R-:W-:Y:S05]  /*9410*/  BRA `(.L_x_207) ;  /* 0xffffff9400787947 */ /* 0x000fea000383ffff */
.L_x_50:
[----:B---3--:R-:W-:-:S07]  /*9420*/  MOV R0, UR4 ;  /* 0x0000000400007c02 */ /* 0x008fce0008000f00 */
.L_x_208:
[----:B-1----:R1:W2:Y:S02]  /*9430*/  SYNCS.PHASECHK.TRANS64.TRYWAIT P0, [R0+URZ], R3 ;  /* 0x00000003000075a7 */ /* 0x0022a400080011ff */
[----:B--2---:R-:W-:Y:S05]  /*9440*/  @!P0 NANOSLEEP.SYNCS 0x989680 ;  /* 0x009896800000895d */ /* 0x004fea0003900000 */
[----:B------:R-:W2:Y:S02]  /*9450*/  @!P0 SYNCS.PHASECHK.TRANS64 P0, [R0+URZ], R3 ;  /* 0x00000003000085a7 */ /* 0x000ea400080010ff */
[----:B--2---:R-:W-:Y:S05]  /*9460*/  @!P0 BRA `(.L_x_208) ;  /* 0xfffffffc00f08947 */ /* 0x004fea000383ffff */
[----:B------:R-:W-:Y:S05]  /*9470*/  BRA `(.L_x_209) ;  /* 0xffffff9400847947 */ /* 0x000fea000383ffff */
.L_x_51:
[----:B---3--:R-:W-:-:S07]  /*9480*/  MOV R0, UR4 ;  /* 0x0000000400007c02 */ /* 0x008fce0008000f00 */
.L_x_210:
[----:B-1----:R1:W2:Y:S02]  /*9490*/  SYNCS.PHASECHK.TRANS64.TRYWAIT P0, [R0+URZ], R3 ;  /* 0x00000003000075a7 */ /* 0x0022a400080011ff */
[----:B--2---:R-:W-:Y:S05]  /*94a0*/  @!P0 NANOSLEEP.SYNCS 0x989680 ;  /* 0x009896800000895d */ /* 0x004fea0003900000 */
[----:B------:R-:W2:Y:S02]  /*94b0*/  @!P0 SYNCS.PHASECHK.TRANS64 P0, [R0+URZ], R3 ;  /* 0x00000003000085a7 */ /* 0x000ea400080010ff */
[----:B--2---:R-:W-:Y:S05]  /*94c0*/  @!P0 BRA `(.L_x_210) ;  /* 0xfffffffc00f08947 */ /* 0x004fea000383ffff */
[----:B------:R-:W-:Y:S05]  /*94d0*/  BRA `(.L_x_211) ;  /* 0xffffff9400907947 */ /* 0x000fea000383ffff */
.L_x_52:
[----:B---3--:R-:W-:-:S07]  /*94e0*/  MOV R0, UR4 ;  /* 0x0000000400007c02 */ /* 0x008fce0008000f00 */
.L_x_212:
[----:B-1----:R1:W2:Y:S02]  /*94f0*/  SYNCS.PHASECHK.TRANS64.TRYWAIT P0, [R0+URZ], R3 ;  /* 0x00000003000075a7 */ /* 0x0022a400080011ff */
[----:B--2---:R-:W-:Y:S05]  /*9500*/  @!P0 NANOSLEEP.SYNCS 0x989680 ;  /* 0x009896800000895d */ /* 0x004fea0003900000 */
[----:B------:R-:W2:Y:S02]  /*9510*/  @!P0 SYNCS.PHASECHK.TRANS64 P0, [R0+URZ], R3 ;  /* 0x00000003000085a7 */ /* 0x000ea400080010ff */
[----:B--2---:R-:W-:Y:S05]  /*9520*/  @!P0 BRA `(.L_x_212) ;  /* 0xfffffffc00f08947 */ /* 0x004fea000383ffff */
[----:B------:R-:W-:Y:S05]  /*9530*/  BRA `(.L_x_213) ;  /* 0xffffff94009c7947 */ /* 0x000fea000383ffff */
.L_x_53:
[----:B---3--:R-:W-:-:S07]  /*9540*/  MOV R0, UR4 ;  /* 0x0000000400007c02 */ /* 0x008fce0008000f00 */
.L_x_214:
[----:B-1----:R1:W2:Y:S02]  /*9550*/  SYNCS.PHASECHK.TRANS64.TRYWAIT P0, [R0+URZ], R3 ;  /* 0x00000003000075a7 */ /* 0x0022a400080011ff */
[----:B--2---:R-:W-:Y:S05]  /*9560*/  @!P0 NANOSLEEP.SYNCS 0x989680 ;  /* 0x009896800000895d */ /* 0x004fea0003900000 */
[----:B------:R-:W2:Y:S02]  /*9570*/  @!P0 SYNCS.PHASECHK.TRANS64 P0, [R0+URZ], R3 ;  /* 0x00000003000085a7 */ /* 0x000ea400080010ff */
[----:B--2---:R-:W-:Y:S05]  /*9580*/  @!P0 BRA `(.L_x_214) ;  /* 0xfffffffc00f08947 */ /* 0x004fea000383ffff */
[----:B------:R-:W-:Y:S05]  /*9590*/  BRA `(.L_x_215) ;  /* 0xffffff9400a87947 */ /* 0x000fea000383ffff */
.L_x_54:
[----:B---3--:R-:W-:-:S07]  /*95a0*/  MOV R0, UR4 ;  /* 0x0000000400007c02 */ /* 0x008fce0008000f00 */
.L_x_216:
[----:B-1----:R1:W2:Y:S02]  /*95b0*/  SYNCS.PHASECHK.TRANS64.TRYWAIT P0, [R0+URZ], R3 ;  /* 0x00000003000075a7 */ /* 0x0022a400080011ff */
[----:B--2---:R-:W-:Y:S05]  /*95c0*/  @!P0 NANOSLEEP.SYNCS 0x989680 ;  /* 0x009896800000895d */ /* 0x004fea0003900000 */
[----:B------:R-:W2:Y:S02]  /*95d0*/  @!P0 SYNCS.PHASECHK.TRANS64 P0, [R0+URZ], R3 ;  /* 0x00000003000085a7 */ /* 0x000ea400080010ff */
[----:B--2---:R-:W-:Y:S05]  /*95e0*/  @!P0 BRA `(.L_x_216) ;  /* 0xfffffffc00f08947 */ /* 0x004fea000383ffff */
[----:B------:R-:W-:Y:S05]  /*95f0*/  BRA `(.L_x_217) ;  /* 0xffffff9400b47947 */ /* 0x000fea000383ffff */
.L_x_55:
[----:B---3--:R-:W-:-:S07]  /*9600*/  MOV R0, UR4 ;  /* 0x0000000400007c02 */ /* 0x008fce0008000f00 */
.L_x_218:
[----:B-1----:R1:W2:Y:S02]  /*9610*/  SYNCS.PHASECHK.TRANS64.TRYWAIT P0, [R0+URZ], R3 ;  /* 0x00000003000075a7 */ /* 0x0022a400080011ff */
[----:B--2---:R-:W-:Y:S05]  /*9620*/  @!P0 NANOSLEEP.SYNCS 0x989680 ;  /* 0x009896800000895d */ /* 0x004fea0003900000 */
[----:B------:R-:W2:Y:S02]  /*9630*/  @!P0 SYNCS.PHASECHK.TRANS64 P0, [R0+URZ], R3 ;  /* 0x00000003000085a7 */ /* 0x000ea400080010ff */
[----:B--2---:R-:W-:Y:S05]  /*9640*/  @!P0 BRA `(.L_x_218) ;  /* 0xfffffffc00f08947 */ /* 0x004fea000383ffff */
[----:B------:R-:W-:Y:S05]  /*9650*/  BRA `(.L_x_219) ;  /* 0xffffff9400c07947 */ /* 0x000fea000383ffff */
.L_x_58:
[----:B-1----:R1:W2:Y:S02]  /*9660*/  SYNCS.PHASECHK.TRANS64.TRYWAIT P0, [R0+URZ+0x180], R5 ;  /* 0x00018005000075a7 */ /* 0x0022a400080011ff */
[----:B--2---:R-:W-:Y:S05]  /*9670*/  @!P0 NANOSLEEP.SYNCS 0x989680 ;  /* 0x009896800000895d */ /* 0x004fea0003900000 */
[----:B------:R-:W2:Y:S02]  /*9680*/  @!P0 SYNCS.PHASECHK.TRANS64 P0, [R0+URZ+0x180], R5 ;  /* 0x00018005000085a7 */ /* 0x000ea400080010ff */
[----:B--2---:R-:W-:Y:S05]  /*9690*/  @!P0 BRA `(.L_x_58) ;  /* 0xfffffffc00f08947 */ /* 0x004fea000383ffff */
[----:B------:R-:W-:Y:S05]  /*96a0*/  BRA `(.L_x_220) ;  /* 0xffffff9800207947 */ /* 0x000fea000383ffff */
.L_x_59:
[----:B------:R-:W-:-:S07]  /*96b0*/  MOV R0, UR5 ;  /* 0x0000000500007c02 */ /* 0x000fce0008000f00 */
.L_x_221:
[----:B-1----:R1:W2:Y:S02]  /*96c0*/  SYNCS.PHASECHK.TRANS64.TRYWAIT P0, [R0+URZ+0x130], R7 ;  /* 0x00013007000075a7 */ /* 0x0022a400080011ff */
[----:B--2---:R-:W-:Y:S05]  /*96d0*/  @!P0 NANOSLEEP.SYNCS 0x989680 ;  /* 0x009896800000895d */ /* 0x004fea0003900000 */
[----:B------:R-:W2:Y:S02]  /*96e0*/  @!P0 SYNCS.PHASECHK.TRANS64 P0, [R0+URZ+0x130], R7 ;  /* 0x00013007000085a7 */ /* 0x000ea400080010ff */
[----:B--2---:R-:W-:Y:S05]  /*96f0*/  @!P0 BRA `(.L_x_221) ;  /* 0xfffffffc00f08947 */ /* 0x004fea000383ffff */
[----:B------:R-:W-:Y:S05]  /*9700*/  BRA `(.L_x_222) ;  /* 0xffffff9800307947 */ /* 0x000fea000383ffff */
.L_x_60:
[----:B-1----:R1:W2:Y:S02]  /*9710*/  SYNCS.PHASECHK.TRANS64.TRYWAIT P1, [R0+URZ+0x120], R5 ;  /* 0x00012005000075a7 */ /* 0x0022a400080211ff */
[----:B--2---:R-:W-:Y:S05]  /*9720*/  @!P1 NANOSLEEP.SYNCS 0x989680 ;  /* 0x009896800000995d */ /* 0x004fea0003900000 */
[----:B------:R-:W2:Y:S02]  /*9730*/  @!P1 SYNCS.PHASECHK.TRANS64 P1, [R0+URZ+0x120], R5 ;  /* 0x00012005000095a7 */ /* 0x000ea400080210ff */
[----:B--2---:R-:W-:Y:S05]  /*9740*/  @!P1 BRA `(.L_x_60) ;  /* 0xfffffffc00f09947 */ /* 0x004fea000383ffff */
[----:B------:R-:W-:Y:S05]  /*9750*/  BRA `(.L_x_223) ;  /* 0xffffff9800607947 */ /* 0x000fea000383ffff */
.L_x_63:
[----:B------:R-:W-:-:S07]  /*9760*/  MOV R0, UR5 ;  /* 0x0000000500007c02 */ /* 0x000fce0008000f00 */
.L_x_224:
[----:B-1----:R1:W2:Y:S02]  /*9770*/  SYNCS.PHASECHK.TRANS64.TRYWAIT P0, [R0+URZ+0x130], R3 ;  /* 0x00013003000075a7 */ /* 0x0022a400080011ff */
[----:B--2---:R-:W-:Y:S05]  /*9780*/  @!P0 NANOSLEEP.SYNCS 0x989680 ;  /* 0x009896800000895d */ /* 0x004fea0003900000 */
[----:B------:R-:W2:Y:S02]  /*9790*/  @!P0 SYNCS.PHASECHK.TRANS64 P0, [R0+URZ+0x130], R3 ;  /* 0x00013003000085a7 */ /* 0x000ea400080010ff */
[----:B--2---:R-:W-:Y:S05]  /*97a0*/  @!P0 BRA `(.L_x_224) ;  /* 0xfffffffc00f08947 */ /* 0x004fea000383ffff */
[----:B------:R-:W-:Y:S05]  /*97b0*/  BRA `(.L_x_62) ;  /* 0xffffff9800b47947 */ /* 0x000fea000383ffff */
.L_x_72:
[----:B-1----:R-:W-:-:S04]  /*97c0*/  MOV R4, UR6 ;  /* 0x0000000600047c02 */ /* 0x002fc80008000f00 */
[----:B------:R1:W2:Y:S03]  /*97d0*/  SYNCS.PHASECHK.TRANS64.TRYWAIT P0, [R4+URZ+0x8], R5 ;  /* 0x00000805040075a7 */ /* 0x0002a600080011ff */
[----:B--2---:R-:W-:Y:S05]  /*97e0*/  @!P0 NANOSLEEP.SYNCS 0x989680 ;  /* 0x009896800000895d */ /* 0x004fea0003900000 */
[----:B------:R-:W2:Y:S02]  /*97f0*/  @!P0 SYNCS.PHASECHK.TRANS64 P0, [R4+URZ+0x8], R5 ;  /* 0x00000805040085a7 */ /* 0x000ea400080010ff */
[----:B--2---:R-:W-:Y:S05]  /*9800*/  @!P0 BRA `(.L_x_72) ;  /* 0xfffffffc00ec8947 */ /* 0x004fea000383ffff */
[----:B------:R-:W-:Y:S05]  /*9810*/  BRA `(.L_x_71) ;  /* 0xffffff9c00687947 */ /* 0x000fea000383ffff */
.L_x_74:
[----:B------:R-:W-:Y:S01]  /*9820*/  BSSY B0, `(.L_x_225) ;  /* 0x0000006000007945 */ /* 0x000fe20003800000 */
[----:B------:R-:W-:-:S07]  /*9830*/  MOV R15, 0xffffffff ;  /* 0xffffffff000f7802 */ /* 0x000fce0000000f00 */
[----:B-1---5:R-:W-:Y:S05]  /*9840*/  WARPSYNC.COLLECTIVE R15, `(.L_x_226) ;  /* 0x000000000f0c7348 */ /* 0x022fea0003c00000 */
[----:B------:R-:W-:Y:S02]  /*9850*/  ELECT P6, UR79, PT ;  /* 0x00000000004f782f */ /* 0x000fe400038c0000 */
[----:B------:R-:W-:Y:S01]  /*9860*/  MOV R14, UR79 ;  /* 0x0000004f000e7c02 */ /* 0x000fe20008000f00 */
[----:B-1---5:R-:W-:Y:S10]  /*9870*/  ENDCOLLECTIVE ;  /* 0x000000000000791b */ /* 0x022ff40003800000 */
.L_x_226:
[----:B------:R-:W-:Y:S05]  /*9880*/  BSYNC B0 ;  /* 0x0000000000007941 */ /* 0x000fea0003800000 */
.L_x_225:
[----:B------:R-:W-:Y:S05]  /*9890*/  BRA `(.L_x_227) ;  /* 0xffffff9c00987947 */ /* 0x000fea000383ffff */
.L_x_76:
[----:B-1----:R-:W-:-:S04]  /*98a0*/  MOV R2, UR6 ;  /* 0x0000000600027c02 */ /* 0x002fc80008000f00 */
[----:B------:R1:W2:Y:S03]  /*98b0*/  SYNCS.PHASECHK.TRANS64.TRYWAIT P0, [R2+URZ+0x8], R3 ;  /* 0x00000803020075a7 */ /* 0x0002a600080011ff */
[----:B--2---:R-:W-:Y:S05]  /*98c0*/  @!P0 NANOSLEEP.SYNCS 0x989680 ;  /* 0x009896800000895d */ /* 0x004fea0003900000 */
[----:B------:R-:W2:Y:S02]  /*98d0*/  @!P0 SYNCS.PHASECHK.TRANS64 P0, [R2+URZ+0x8], R3 ;  /* 0x00000803020085a7 */ /* 0x000ea400080010ff */
[----:B--2---:R-:W-:Y:S05]  /*98e0*/  @!P0 BRA `(.L_x_76) ;  /* 0xfffffffc00ec8947 */ /* 0x004fea000383ffff */
[----:B------:R-:W-:Y:S05]  /*98f0*/  BRA `(.L_x_75) ;  /* 0xffffff9c009c7947 */ /* 0x000fea000383ffff */
.L_x_77:
[----:B-1----:R1:W2:Y:S02]  /*9900*/  SYNCS.PHASECHK.TRANS64.TRYWAIT P0, [R0+URZ+0x120], R5 ;  /* 0x00012005000075a7 */ /* 0x0022a400080011ff */
[----:B--2---:R-:W-:Y:S05]  /*9910*/  @!P0 NANOSLEEP.SYNCS 0x989680 ;  /* 0x009896800000895d */ /* 0x004fea0003900000 */
[----:B------:R-:W2:Y:S02]  /*9920*/  @!P0 SYNCS.PHASECHK.TRANS64 P0, [R0+URZ+0x120], R5 ;  /* 0x00012005000085a7 */ /* 0x000ea400080010ff */
[----:B--2---:R-:W-:Y:S05]  /*9930*/  @!P0 BRA `(.L_x_77) ;  /* 0xfffffffc00f08947 */ /* 0x004fea000383ffff */
[----:B------:R-:W-:Y:S05]  /*9940*/  BRA `(.L_x_228) ;  /* 0xffffffa000887947 */ /* 0x000fea000383ffff */
.L_x_79:
[----:B------:R-:W-:-:S07]  /*9950*/  MOV R0, UR9 ;  /* 0x0000000900007c02 */ /* 0x000fce0008000f00 */
.L_x_229:
[----:B-1----:R1:W2:Y:S02]  /*9960*/  SYNCS.PHASECHK.TRANS64.TRYWAIT P0, [R0+URZ+0x160], R5 ;  /* 0x00016005000075a7 */ /* 0x0022a400080011ff */
[----:B--2---:R-:W-:Y:S05]  /*9970*/  @!P0 NANOSLEEP.SYNCS 0x989680 ;  /* 0x009896800000895d */ /* 0x004fea0003900000 */
[----:B------:R-:W2:Y:S02]  /*9980*/  @!P0 SYNCS.PHASECHK.TRANS64 P0, [R0+URZ+0x160], R5 ;  /* 0x00016005000085a7 */ /* 0x000ea400080010ff */
[----:B--2---:R-:W-:Y:S05]  /*9990*/  @!P0 BRA `(.L_x_229) ;  /* 0xfffffffc00f08947 */ /* 0x004fea000383ffff */
[----:B------:R-:W-:Y:S05]  /*99a0*/  BRA `(.L_x_230) ;  /* 0xffffffa000d47947 */ /* 0x000fea000383ffff */
.L_x_82:
[----:B------:R-:W-:Y:S07]  /*99b0*/  MOV R0, UR8 ;  /* 0x0000000800007c02 */ /* 0x000fee0008000f00 */
.L_x_231:
[----:B-1----:R1:W2:Y:S02]  /*99c0*/  SYNCS.PHASECHK.TRANS64.TRYWAIT P0, [R0+URZ], R5 ;  /* 0x00000005000075a7 */ /* 0x0022a400080011ff */
[----:B--2---:R-:W-:Y:S05]  /*99d0*/  @!P0 NANOSLEEP.SYNCS 0x989680 ;  /* 0x009896800000895d */ /* 0x004fea0003900000 */
[----:B------:R-:W2:Y:S02]  /*99e0*/  @!P0 SYNCS.PHASECHK.TRANS64 P0, [R0+URZ], R5 ;  /* 0x00000005000085a7 */ /* 0x000ea400080010ff */
[----:B--2---:R-:W-:Y:S05]  /*99f0*/  @!P0 BRA `(.L_x_231) ;  /* 0xfffffffc00f08947 */ /* 0x004fea000383ffff */
[----:B------:R-:W-:Y:S05]  /*9a00*/  BRA `(.L_x_81) ;  /* 0xffffffa000e87947 */ /* 0x000fea000383ffff */
.L_x_86:
[----:B-1----:R-:W-:-:S07]  /*9a10*/  MOV R0, UR8 ;  /* 0x0000000800007c02 */ /* 0x002fce0008000f00 */
.L_x_232:
[----:B-1----:R1:W2:Y:S02]  /*9a20*/  SYNCS.PHASECHK.TRANS64.TRYWAIT P0, [R0+URZ], R3 ;  /* 0x00000003000075a7 */ /* 0x0022a400080011ff */
[----:B--2---:R-:W-:Y:S05]  /*9a30*/  @!P0 NANOSLEEP.SYNCS 0x989680 ;  /* 0x009896800000895d */ /* 0x004fea0003900000 */
[----:B------:R-:W2:Y:S02]  /*9a40*/  @!P0 SYNCS.PHASECHK.TRANS64 P0, [R0+URZ], R3 ;  /* 0x00000003000085a7 */ /* 0x000ea400080010ff */
[----:B--2---:R-:W-:Y:S05]  /*9a50*/  @!P0 BRA `(.L_x_232) ;  /* 0xfffffffc00f08947 */ /* 0x004fea000383ffff */
[----:B------:R-:W-:Y:S05]  /*9a60*/  BRA `(.L_x_233) ;  /* 0xffffffa400dc7947 */ /* 0x000fea000383ffff */
.L_x_87:
[----:B------:R-:W-:-:S07]  /*9a70*/  MOV R0, UR8 ;  /* 0x0000000800007c02 */ /* 0x000fce0008000f00 */
.L_x_234:
[----:B-1----:R1:W2:Y:S02]  /*9a80*/  SYNCS.PHASECHK.TRANS64.TRYWAIT P0, [R0+URZ], R3 ;  /* 0x00000003000075a7 */ /* 0x0022a400080011ff */
[----:B--2---:R-:W-:Y:S05]  /*9a90*/  @!P0 NANOSLEEP.SYNCS 0x989680 ;  /* 0x009896800000895d */ /* 0x004fea0003900000 */
[----:B------:R-:W2:Y:S02]  /*9aa0*/  @!P0 SYNCS.PHASECHK.TRANS64 P0, [R0+URZ], R3 ;  /* 0x00000003000085a7 */ /* 0x000ea400080010ff */
[----:B--2---:R-:W-:Y:S05]  /*9ab0*/  @!P0 BRA `(.L_x_234) ;  /* 0xfffffffc00f08947 */ /* 0x004fea000383ffff */
[----:B------:R-:W-:Y:S05]  /*9ac0*/  BRA `(.L_x_235) ;  /* 0xffffffa400e87947 */ /* 0x000fea000383ffff */
.L_x_88:
[----:B------:R-:W-:-:S07]  /*9ad0*/  MOV R0, UR8 ;  /* 0x0000000800007c02 */ /* 0x000fce0008000f00 */
.L_x_236:
[----:B-1----:R1:W2:Y:S02]  /*9ae0*/  SYNCS.PHASECHK.TRANS64.TRYWAIT P0, [R0+URZ], R3 ;  /* 0x00000003000075a7 */ /* 0x0022a400080011ff */
[----:B--2---:R-:W-:Y:S05]  /*9af0*/  @!P0 NANOSLEEP.SYNCS 0x989680 ;  /* 0x009896800000895d */ /* 0x004fea0003900000 */
[----:B------:R-:W2:Y:S02]  /*9b00*/  @!P0 SYNCS.PHASECHK.TRANS64 P0, [R0+URZ], R3 ;  /* 0x00000003000085a7 */ /* 0x000ea400080010ff */
[----:B--2---:R-:W-:Y:S05]  /*9b10*/  @!P0 BRA `(.L_x_236) ;  /* 0xfffffffc00f08947 */ /* 0x004fea000383ffff */
[----:B------:R-:W-:Y:S05]  /*9b20*/  BRA `(.L_x_237) ;  /* 0xffffffa400f47947 */ /* 0x000fea000383ffff */
.L_x_91:
[----:B------:R-:W-:-:S07]  /*9b30*/  MOV R0, UR7 ;  /* 0x0000000700007c02 */ /* 0x000fce0008000f00 */
.L_x_238:
[----:B-1----:R1:W2:Y:S02]  /*9b40*/  SYNCS.PHASECHK.TRANS64.TRYWAIT P1, [R0+URZ+0x1a0], R3 ;  /* 0x0001a003000075a7 */ /* 0x0022a400080211ff */
[----:B--2---:R-:W-:Y:S05]  /*9b50*/  @!P1 NANOSLEEP.SYNCS 0x989680 ;  /* 0x009896800000995d */ /* 0x004fea0003900000 */
[----:B------:R-:W2:Y:S02]  /*9b60*/  @!P1 SYNCS.PHASECHK.TRANS64 P1, [R0+URZ+0x1a0], R3 ;  /* 0x0001a003000095a7 */ /* 0x000ea400080210ff */
[----:B--2---:R-:W-:Y:S05]  /*9b70*/  @!P1 BRA `(.L_x_238) ;  /* 0xfffffffc00f09947 */ /* 0x004fea000383ffff */
[----:B------:R-:W-:Y:S05]  /*9b80*/  BRA `(.L_x_239) ;  /* 0xffffffa800407947 */ /* 0x000fea000383ffff */
.L_x_96:
[----:B--2---:R2:W4:Y:S02]  /*9b90*/  SYNCS.PHASECHK.TRANS64.TRYWAIT P0, [R0+URZ+0x120], R3 ;  /* 0x00012003000075a7 */ /* 0x00452400080011ff */
[----:B----4-:R-:W-:Y:S05]  /*9ba0*/  @!P0 NANOSLEEP.SYNCS 0x989680 ;  /* 0x009896800000895d */ /* 0x010fea0003900000 */
[----:B------:R-:W4:Y:S02]  /*9bb0*/  @!P0 SYNCS.PHASECHK.TRANS64 P0, [R0+URZ+0x120], R3 ;  /* 0x00012003000085a7 */ /* 0x000f2400080010ff */
[----:B----4-:R-:W-:Y:S05]  /*9bc0*/  @!P0 BRA `(.L_x_96) ;  /* 0xfffffffc00f08947 */ /* 0x010fea000383ffff */
[----:B------:R-:W-:Y:S05]  /*9bd0*/  BRA `(.L_x_240) ;  /* 0xffffffac00547947 */ /* 0x000fea000383ffff */
.L_x_99:
[----:B------:R-:W-:Y:S07]  /*9be0*/  MOV R0, UR7 ;  /* 0x0000000700007c02 */ /* 0x000fee0008000f00 */
.L_x_241:
[----:B--2---:R2:W4:Y:S02]  /*9bf0*/  SYNCS.PHASECHK.TRANS64.TRYWAIT P0, [R0+URZ+0x118], R3 ;  /* 0x00011803000075a7 */ /* 0x00452400080011ff */
[----:B----4-:R-:W-:Y:S05]  /*9c00*/  @!P0 NANOSLEEP.SYNCS 0x989680 ;  /* 0x009896800000895d */ /* 0x010fea0003900000 */
[----:B------:R-:W4:Y:S02]  /*9c10*/  @!P0 SYNCS.PHASECHK.TRANS64 P0, [R0+URZ+0x118], R3 ;  /* 0x00011803000085a7 */ /* 0x000f2400080010ff */
[----:B----4-:R-:W-:Y:S05]  /*9c20*/  @!P0 BRA `(.L_x_241) ;  /* 0xfffffffc00f08947 */ /* 0x010fea000383ffff */
[----:B------:R-:W-:Y:S05]  /*9c30*/  BRA `(.L_x_98) ;  /* 0xffffffb000347947 */ /* 0x000fea000383ffff */
.L_x_102:
[----:B------:R-:W-:Y:S07]  /*9c40*/  MOV R3, UR7 ;  /* 0x0000000700037c02 */ /* 0x000fee0008000f00 */
.L_x_242:
[----:B-1----:R1:W2:Y:S02]  /*9c50*/  SYNCS.PHASECHK.TRANS64.TRYWAIT P0, [R3+URZ+0xf0], R12 ;  /* 0x0000f00c030075a7 */ /* 0x0022a400080011ff */
[----:B--2---:R-:W-:Y:S05]  /*9c60*/  @!P0 NANOSLEEP.SYNCS 0x989680 ;  /* 0x009896800000895d */ /* 0x004fea0003900000 */
[----:B------:R-:W2:Y:S02]  /*9c70*/  @!P0 SYNCS.PHASECHK.TRANS64 P0, [R3+URZ+0xf0], R12 ;  /* 0x0000f00c030085a7 */ /* 0x000ea400080010ff */
[----:B--2---:R-:W-:Y:S05]  /*9c80*/  @!P0 BRA `(.L_x_242) ;  /* 0xfffffffc00f08947 */ /* 0x004fea000383ffff */
[----:B------:R-:W-:Y:S05]  /*9c90*/  BRA `(.L_x_243) ;  /* 0xffffffb000ac7947 */ /* 0x000fea000383ffff */
.L_x_103:
[----:B-1----:R-:W-:Y:S07]  /*9ca0*/  MOV R3, UR7 ;  /* 0x0000000700037c02 */ /* 0x002fee0008000f00 */
.L_x_244:
[----:B-1----:R1:W2:Y:S02]  /*9cb0*/  SYNCS.PHASECHK.TRANS64.TRYWAIT P0, [R3+URZ+0xf8], R12 ;  /* 0x0000f80c030075a7 */ /* 0x0022a400080011ff */
[----:B--2---:R-:W-:Y:S05]  /*9cc0*/  @!P0 NANOSLEEP.SYNCS 0x989680 ;  /* 0x009896800000895d */ /* 0x004fea0003900000 */
[----:B------:R-:W2:Y:S02]  /*9cd0*/  @!P0 SYNCS.PHASECHK.TRANS64 P0, [R3+URZ+0xf8], R12 ;  /* 0x0000f80c030085a7 */ /* 0x000ea400080010ff */
[----:B--2---:R-:W-:Y:S05]  /*9ce0*/  @!P0 BRA `(.L_x_244) ;  /* 0xfffffffc00f08947 */ /* 0x004fea000383ffff */
[----:B------:R-:W-:Y:S05]  /*9cf0*/  BRA `(.L_x_245) ;  /* 0xffffffb400087947 */ /* 0x000fea000383ffff */
.L_x_104:
[----:B-1----:R-:W-:Y:S07]  /*9d00*/  MOV R3, UR7 ;  /* 0x0000000700037c02 */ /* 0x002fee0008000f00 */
.L_x_246:
[----:B-1----:R1:W2:Y:S02]  /*9d10*/  SYNCS.PHASECHK.TRANS64.TRYWAIT P0, [R3+URZ+0x100], R12 ;  /* 0x0001000c030075a7 */ /* 0x0022a400080011ff */
[----:B--2---:R-:W-:Y:S05]  /*9d20*/  @!P0 NANOSLEEP.SYNCS 0x989680 ;  /* 0x009896800000895d */ /* 0x004fea0003900000 */
[----:B------:R-:W2:Y:S02]  /*9d30*/  @!P0 SYNCS.PHASECHK.TRANS64 P0, [R3+URZ+0x100], R12 ;  /* 0x0001000c030085a7 */ /* 0x000ea400080010ff */
[----:B--2---:R-:W-:Y:S05]  /*9d40*/  @!P0 BRA `(.L_x_246) ;  /* 0xfffffffc00f08947 */ /* 0x004fea000383ffff */
[----:B------:R-:W-:Y:S05]  /*9d50*/  BRA `(.L_x_247) ;  /* 0xffffffb400647947 */ /* 0x000fea000383ffff */
.L_x_105:
[----:B------:R-:W-:Y:S07]  /*9d60*/  MOV R3, UR7 ;  /* 0x0000000700037c02 */ /* 0x000fee0008000f00 */
.L_x_248:
[----:B-1----:R1:W2:Y:S02]  /*9d70*/  SYNCS.PHASECHK.TRANS64.TRYWAIT P0, [R3+URZ+0x108], R12 ;  /* 0x0001080c030075a7 */ /* 0x0022a400080011ff */
[----:B--2---:R-:W-:Y:S05]  /*9d80*/  @!P0 NANOSLEEP.SYNCS 0x989680 ;  /* 0x009896800000895d */ /* 0x004fea0003900000 */
[----:B------:R-:W2:Y:S02]  /*9d90*/  @!P0 SYNCS.PHASECHK.TRANS64 P0, [R3+URZ+0x108], R12 ;  /* 0x0001080c030085a7 */ /* 0x000ea400080010ff */
[----:B--2---:R-:W-:Y:S05]  /*9da0*/  @!P0 BRA `(.L_x_248) ;  /* 0xfffffffc00f08947 */ /* 0x004fea000383ffff */
[----:B------:R-:W-:Y:S05]  /*9db0*/  BRA `(.L_x_249) ;  /* 0xffffffb800047947 */ /* 0x000fea000383ffff */
.L_x_107:
[----:B------:R-:W-:-:S07]  /*9dc0*/  MOV R0, UR7 ;  /* 0x0000000700007c02 */ /* 0x000fce0008000f00 */
.L_x_250:
[----:B-1----:R1:W4:Y:S02]  /*9dd0*/  SYNCS.PHASECHK.TRANS64.TRYWAIT P0, [R0+URZ+0xf0], R3 ;  /* 0x0000f003000075a7 */ /* 0x00232400080011ff */
[----:B----4-:R-:W-:Y:S05]  /*9de0*/  @!P0 NANOSLEEP.SYNCS 0x989680 ;  /* 0x009896800000895d */ /* 0x010fea0003900000 */
[----:B------:R-:W4:Y:S02]  /*9df0*/  @!P0 SYNCS.PHASECHK.TRANS64 P0, [R0+URZ+0xf0], R3 ;  /* 0x0000f003000085a7 */ /* 0x000f2400080010ff */
[----:B----4-:R-:W-:Y:S05]  /*9e00*/  @!P0 BRA `(.L_x_250) ;  /* 0xfffffffc00f08947 */ /* 0x010fea000383ffff */
[----:B------:R-:W-:Y:S05]  /*9e10*/  BRA `(.L_x_251) ;  /* 0xffffffb8008c7947 */ /* 0x000fea000383ffff */
.L_x_108:
[----:B-1----:R-:W-:-:S07]  /*9e20*/  MOV R0, UR7 ;  /* 0x0000000700007c02 */ /* 0x002fce0008000f00 */
.L_x_252:
[----:B-1----:R1:W4:Y:S02]  /*9e30*/  SYNCS.PHASECHK.TRANS64.TRYWAIT P0, [R0+URZ+0xf8], R3 ;  /* 0x0000f803000075a7 */ /* 0x00232400080011ff */
[----:B----4-:R-:W-:Y:S05]  /*9e40*/  @!P0 NANOSLEEP.SYNCS 0x989680 ;  /* 0x009896800000895d */ /* 0x010fea0003900000 */
[----:B------:R-:W4:Y:S02]  /*9e50*/  @!P0 SYNCS.PHASECHK.TRANS64 P0, [R0+URZ+0xf8], R3 ;  /* 0x0000f803000085a7 */ /* 0x000f2400080010ff */
[----:B----4-:R-:W-:Y:S05]  /*9e60*/  @!P0 BRA `(.L_x_252) ;  /* 0xfffffffc00f08947 */ /* 0x010fea000383ffff */
[----:B------:R-:W-:Y:S05]  /*9e70*/  BRA `(.L_x_253) ;  /* 0xffffffb8007c7947 */ /* 0x000fea000383ffff */
.L_x_109:
[----:B-1----:R-:W-:-:S07]  /*9e80*/  MOV R0, UR7 ;  /* 0x0000000700007c02 */ /* 0x002fce0008000f00 */
.L_x_254:
[----:B-1----:R1:W4:Y:S02]  /*9e90*/  SYNCS.PHASECHK.TRANS64.TRYWAIT P0, [R0+URZ+0x100], R3 ;  /* 0x00010003000075a7 */ /* 0x00232400080011ff */
[----:B----4-:R-:W-:Y:S05]  /*9ea0*/  @!P0 NANOSLEEP.SYNCS 0x989680 ;  /* 0x009896800000895d */ /* 0x010fea0003900000 */
[----:B------:R-:W4:Y:S02]  /*9eb0*/  @!P0 SYNCS.PHASECHK.TRANS64 P0, [R0+URZ+0x100], R3 ;  /* 0x00010003000085a7 */ /* 0x000f2400080010ff */
[----:B----4-:R-:W-:Y:S05]  /*9ec0*/  @!P0 BRA `(.L_x_254) ;  /* 0xfffffffc00f08947 */ /* 0x010fea000383ffff */
[----:B------:R-:W-:Y:S05]  /*9ed0*/  BRA `(.L_x_255) ;  /* 0xffffffb8006c7947 */ /* 0x000fea000383ffff */
.L_x_111:
[----:B-1----:R1:W2:Y:S02]  /*9ee0*/  SYNCS.PHASECHK.TRANS64.TRYWAIT P0, [R0+URZ+0x120], R3 ;  /* 0x00012003000075a7 */ /* 0x0022a400080011ff */
[----:B--2---:R-:W-:Y:S05]  /*9ef0*/  @!P0 NANOSLEEP.SYNCS 0x989680 ;  /* 0x009896800000895d */ /* 0x004fea0003900000 */
[----:B------:R-:W2:Y:S02]  /*9f00*/  @!P0 SYNCS.PHASECHK.TRANS64 P0, [R0+URZ+0x120], R3 ;  /* 0x00012003000085a7 */ /* 0x000ea400080010ff */
[----:B--2---:R-:W-:Y:S05]  /*9f10*/  @!P0 BRA `(.L_x_111) ;  /* 0xfffffffc00f08947 */ /* 0x004fea000383ffff */
[----:B------:R-:W-:Y:S05]  /*9f20*/  BRA `(.L_x_256) ;  /* 0xffffffbc00107947 */ /* 0x000fea000383ffff */
.L_x_125:
[----:B--2---:R2:W3:Y:S02]  /*9f30*/  SYNCS.PHASECHK.TRANS64.TRYWAIT P0, [R3+URZ+0xd0], R0 ;  /* 0x0000d000030075a7 */ /* 0x0044e400080011ff */
[----:B---3--:R-:W-:Y:S05]  /*9f40*/  @!P0 NANOSLEEP.SYNCS 0x989680 ;  /* 0x009896800000895d */ /* 0x008fea0003900000 */
[----:B------:R-:W3:Y:S02]  /*9f50*/  @!P0 SYNCS.PHASECHK.TRANS64 P0, [R3+URZ+0xd0], R0 ;  /* 0x0000d000030085a7 */ /* 0x000ee400080010ff */
[----:B---3--:R-:W-:Y:S05]  /*9f60*/  @!P0 BRA `(.L_x_125) ;  /* 0xfffffffc00f08947 */ /* 0x008fea000383ffff */
[----:B------:R-:W-:Y:S05]  /*9f70*/  BRA `(.L_x_124) ;  /* 0xffffffc800707947 */ /* 0x000fea000383ffff */
.L_x_128:
[----:B--2---:R2:W1:Y:S02]  /*9f80*/  SYNCS.PHASECHK.TRANS64.TRYWAIT P1, [R114+URZ+0x140], R3 ;  /* 0x00014003720075a7 */ /* 0x00446400080211ff */
[----:B-1----:R-:W-:Y:S05]  /*9f90*/  @!P1 NANOSLEEP.SYNCS 0x989680 ;  /* 0x009896800000995d */ /* 0x002fea0003900000 */
[----:B------:R-:W1:Y:S02]  /*9fa0*/  @!P1 SYNCS.PHASECHK.TRANS64 P1, [R114+URZ+0x140], R3 ;  /* 0x00014003720095a7 */ /* 0x000e6400080210ff */
[----:B-1----:R-:W-:Y:S05]  /*9fb0*/  @!P1 BRA `(.L_x_128) ;  /* 0xfffffffc00f09947 */ /* 0x002fea000383ffff */
[----:B------:R-:W-:Y:S05]  /*9fc0*/  BRA `(.L_x_127) ;  /* 0xffffffc800b87947 */ /* 0x000fea000383ffff */
        .weak           $__internal_0_$__cuda_sm10x_tcgen05_guardrail_trap_col_being_dealloced_not_returned_by_alloc
        .type           $__internal_0_$__cuda_sm10x_tcgen05_guardrail_trap_col_being_dealloced_not_returned_by_alloc,@function
        .size           $__internal_0_$__cuda_sm10x_tcgen05_guardrail_trap_col_being_dealloced_not_returned_by_alloc,($__internal_1_$__cuda_sm10x_tcgen05_guardrail_trap_phase_invalid_during_alloc - $__internal_0_$__cuda_sm10x_tcgen05_guardrail_trap_col_being_dealloced_not_returned_by_alloc)
$__internal_0_$__cuda_sm10x_tcgen05_guardrail_trap_col_being_dealloced_not_returned_by_alloc:
[----:B------:R-:W-:Y:S05]  /*9fd0*/  BPT.TRAP 0x1 ;  /* 0x000000040000795c */ /* 0x000fea0000300000 */
[----:B------:R-:W-:-:S04]  /*9fe0*/  HFMA2 R3, -RZ, RZ, 0, 0 ;  /* 0x00000000ff037431 */ /* 0x000fc800000001ff */
[----:B------:R-:W-:Y:S05]  /*9ff0*/  RET.REL.NODEC R2 `(_ZN7cutlass13device_kernelINS_4gemm6kernel13GemmUniversalIN4cute5tupleIJiiiiEEENS1_10collective13CollectiveMmaINS1_35MainloopSm100TmaUmmaWarpSpecializedILi13ELi2ELi4ENS5_IJNS4_1CILi2EEENSA_ILi1EEESC_EEEEENS5_IJNSA_ILi128EEESF_NSA_ILi64EEEEEENS_10bfloat16_tENS5_IJlSC_lEEESI_SJ_NS4_8TiledMMAINS4_8MMA_AtomIJNS4_26SM100_MMA_F16BF16_2x1SM_SSISI_SI_fLi128ELi128ELNS4_4UMMA5MajorE0ELSO_0ELNSN_7ScaleInE0ELSP_0EEEEEENS4_6LayoutINS5_IJSC_SC_SC_EEENS5_IJNSA_ILi0EEESU_SU_EEEEENS5_IJNS4_10UnderscoreESX_SX_EEEEENS4_18SM100_TMA_2SM_LOADENS4_14ComposedLayoutINS4_7SwizzleILi3ELi4ELi3EEENS4_18smem_ptr_flag_bitsILi16EEENSS_INS5_IJNSA_ILi8EEESG_EEENS5_IJSG_SC_EEEEEEEvNS4_8identityES10_S1A_vS1B_EENS_8epilogue10collective18CollectiveEpilogueINS1D_23Sm100TmaWarpSpecializedILi4ELi2ELi16ELb1ELb0EEEJNS5_IJSG_SF_SG_EEENS5_IJNSS_ISG_SC_EENSS_INS5_IJNSA_ILi16EEESB_EEENS5_IJSC_SG_EEEEEEEESI_SJ_SI_SJ_NS1D_6fusion15FusionCallbacksIS1H_NS1P_13LinCombEltActINS1D_6thread4SiLuESI_fSI_fLNS_15FloatRoundStyleE2EEES1I_S1O_JEEENS4_5SM1004TMEM4LOAD26SM100_TMEM_LOAD_32dp32b16xENS4_13SM90_TMA_LOADENS11_INS12_ILi1ELi4ELi3EEES15_NSS_INS5_IJS16_S1K_EEENS5_IJS1K_SC_EEEEEEENS4_39AutoVectorizingCopyWithAssumedAlignmentILi128EEENS4_14SM90_TMA_STOREES26_S28_S28_EEEvvEEEEvNT_6ParamsE) ;  /* 0xffffff6002007950 */ /* 0x000fea0003c3ffff */
        .weak           $__internal_1_$__cuda_sm10x_tcgen05_guardrail_trap_phase_invalid_during_alloc
        .type           $__internal_1_$__cuda_sm10x_tcgen05_guardrail_trap_phase_invalid_during_alloc,@function
        .size           $__internal_1_$__cuda_sm10x_tcgen05_guardrail_trap_phase_invalid_during_alloc,($__internal_2_$__cuda_sm10x_tcgen05_guardrail_trap_unallocated_columns_being_dealloced - $__internal_1_$__cuda_sm10x_tcgen05_guardrail_trap_phase_invalid_during_alloc)
$__internal_1_$__cuda_sm10x_tcgen05_guardrail_trap_phase_invalid_during_alloc:
[----:B------:R-:W-:Y:S05]  /*a000*/  BPT.TRAP 0x1 ;  /* 0x000000040000795c */ /* 0x000fea0000300000 */
[----:B------:R-:W-:-:S04]  /*a010*/  MOV R3, 0x0 ;  /* 0x0000000000037802 */ /* 0x000fc80000000f00 */
[----:B------:R-:W-:Y:S05]  /*a020*/  RET.REL.NODEC R2 `(_ZN7cutlass13device_kernelINS_4gemm6kernel13GemmUniversalIN4cute5tupleIJiiiiEEENS1_10collective13CollectiveMmaINS1_35MainloopSm100TmaUmmaWarpSpecializedILi13ELi2ELi4ENS5_IJNS4_1CILi2EEENSA_ILi1EEESC_EEEEENS5_IJNSA_ILi128EEESF_NSA_ILi64EEEEEENS_10bfloat16_tENS5_IJlSC_lEEESI_SJ_NS4_8TiledMMAINS4_8MMA_AtomIJNS4_26SM100_MMA_F16BF16_2x1SM_SSISI_SI_fLi128ELi128ELNS4_4UMMA5MajorE0ELSO_0ELNSN_7ScaleInE0ELSP_0EEEEEENS4_6LayoutINS5_IJSC_SC_SC_EEENS5_IJNSA_ILi0EEESU_SU_EEEEENS5_IJNS4_10UnderscoreESX_SX_EEEEENS4_18SM100_TMA_2SM_LOADENS4_14ComposedLayoutINS4_7SwizzleILi3ELi4ELi3EEENS4_18smem_ptr_flag_bitsILi16EEENSS_INS5_IJNSA_ILi8EEESG_EEENS5_IJSG_SC_EEEEEEEvNS4_8identityES10_S1A_vS1B_EENS_8epilogue10collective18CollectiveEpilogueINS1D_23Sm100TmaWarpSpecializedILi4ELi2ELi16ELb1ELb0EEEJNS5_IJSG_SF_SG_EEENS5_IJNSS_ISG_SC_EENSS_INS5_IJNSA_ILi16EEESB_EEENS5_IJSC_SG_EEEEEEEESI_SJ_SI_SJ_NS1D_6fusion15FusionCallbacksIS1H_NS1P_13LinCombEltActINS1D_6thread4SiLuESI_fSI_fLNS_15FloatRoundStyleE2EEES1I_S1O_JEEENS4_5SM1004TMEM4LOAD26SM100_TMEM_LOAD_32dp32b16xENS4_13SM90_TMA_LOADENS11_INS12_ILi1ELi4ELi3EEES15_NSS_INS5_IJS16_S1K_EEENS5_IJS1K_SC_EEEEEEENS4_39AutoVectorizingCopyWithAssumedAlignmentILi128EEENS4_14SM90_TMA_STOREES26_S28_S28_EEEvvEEEEvNT_6ParamsE) ;  /* 0xffffff5c02f47950 */ /* 0x000fea0003c3ffff */
        .weak           $__internal_2_$__cuda_sm10x_tcgen05_guardrail_trap_unallocated_columns_being_dealloced
        .type           $__internal_2_$__cuda_sm10x_tcgen05_guardrail_trap_unallocated_columns_being_dealloced,@function
        .size           $__internal_2_$__cuda_sm10x_tcgen05_guardrail_trap_unallocated_columns_being_dealloced,($__internal_3_$__cuda_sm20_rcp_rn_f32_slowpath - $__internal_2_$__cuda_sm10x_tcgen05_guardrail_trap_unallocated_columns_being_dealloced)
$__internal_2_$__cuda_sm10x_tcgen05_guardrail_trap_unallocated_columns_being_dealloced:
[----:B------:R-:W-:Y:S05]  /*a030*/  BPT.TRAP 0x1 ;  /* 0x000000040000795c */ /* 0x000fea0000300000 */
[----:B------:R-:W-:-:S04]  /*a040*/  HFMA2 R3, -RZ, RZ, 0, 0 ;  /* 0x00000000ff037431 */ /* 0x000fc800000001ff */
[----:B------:R-:W-:Y:S05]  /*a050*/  RET.REL.NODEC R2 `(_ZN7cutlass13device_kernelINS_4gemm6kernel13GemmUniversalIN4cute5tupleIJiiiiEEENS1_10collective13CollectiveMmaINS1_35MainloopSm100TmaUmmaWarpSpecializedILi13ELi2ELi4ENS5_IJNS4_1CILi2EEENSA_ILi1EEESC_EEEEENS5_IJNSA_ILi128EEESF_NSA_ILi64EEEEEENS_10bfloat16_tENS5_IJlSC_lEEESI_SJ_NS4_8TiledMMAINS4_8MMA_AtomIJNS4_26SM100_MMA_F16BF16_2x1SM_SSISI_SI_fLi128ELi128ELNS4_4UMMA5MajorE0ELSO_0ELNSN_7ScaleInE0ELSP_0EEEEEENS4_6LayoutINS5_IJSC_SC_SC_EEENS5_IJNSA_ILi0EEESU_SU_EEEEENS5_IJNS4_10UnderscoreESX_SX_EEEEENS4_18SM100_TMA_2SM_LOADENS4_14ComposedLayoutINS4_7SwizzleILi3ELi4ELi3EEENS4_18smem_ptr_flag_bitsILi16EEENSS_INS5_IJNSA_ILi8EEESG_EEENS5_IJSG_SC_EEEEEEEvNS4_8identityES10_S1A_vS1B_EENS_8epilogue10collective18CollectiveEpilogueINS1D_23Sm100TmaWarpSpecializedILi4ELi2ELi16ELb1ELb0EEEJNS5_IJSG_SF_SG_EEENS5_IJNSS_ISG_SC_EENSS_INS5_IJNSA_ILi16EEESB_EEENS5_IJSC_SG_EEEEEEEESI_SJ_SI_SJ_NS1D_6fusion15FusionCallbacksIS1H_NS1P_13LinCombEltActINS1D_6thread4SiLuESI_fSI_fLNS_15FloatRoundStyleE2EEES1I_S1O_JEEENS4_5SM1004TMEM4LOAD26SM100_TMEM_LOAD_32dp32b16xENS4_13SM90_TMA_LOADENS11_INS12_ILi1ELi4ELi3EEES15_NSS_INS5_IJS16_S1K_EEENS5_IJS1K_SC_EEEEEEENS4_39AutoVectorizingCopyWithAssumedAlignmentILi128EEENS4_14SM90_TMA_STOREES26_S28_S28_EEEvvEEEEvNT_6ParamsE) ;  /* 0xffffff5c02e87950 */ /* 0x000fea0003c3ffff */
        .weak           $__internal_3_$__cuda_sm20_rcp_rn_f32_slowpath
        .type           $__internal_3_$__cuda_sm20_rcp_rn_f32_slowpath,@function
        .size           $__internal_3_$__cuda_sm20_rcp_rn_f32_slowpath,(.L_x_262 - $__internal_3_$__cuda_sm20_rcp_rn_f32_slowpath)
$__internal_3_$__cuda_sm20_rcp_rn_f32_slowpath:
[----:B------:R-:W-:Y:S01]  /*a060*/  IMAD.SHL.U32 R33, R59, 0x2, RZ ;  /* 0x000000023b217824 */ /* 0x000fe200078e00ff */
[----:B------:R-:W-:Y:S04]  /*a070*/  BSSY.RECONVERGENT B0, `(.L_x_257) ;  /* 0x0000030000007945 */ /* 0x000fe80003800200 */
[----:B------:R-:W-:-:S04]  /*a080*/  SHF.R.U32.HI R33, RZ, 0x18, R33 ;  /* 0x00000018ff217819 */ /* 0x000fc80000011621 */
[----:B------:R-:W-:-:S13]  /*a090*/  ISETP.NE.U32.AND P0, PT, R33, RZ, PT ;  /* 0x000000ff2100720c */ /* 0x000fda0003f05070 */
[----:B------:R-:W-:Y:S05]  /*a0a0*/  @P0 BRA `(.L_x_258) ;  /* 0x0000000000280947 */ /* 0x000fea0003800000 */
[----:B------:R-:W-:-:S04]  /*a0b0*/  SHF.L.U32 R32, R59, 0x1, RZ ;  /* 0x000000013b207819 */ /* 0x000fc800000006ff */
[----:B------:R-:W-:-:S13]  /*a0c0*/  ISETP.NE.AND P0, PT, R32, RZ, PT ;  /* 0x000000ff2000720c */ /* 0x000fda0003f05270 */
[----:B------:R-:W-:Y:S01]  /*a0d0*/  @P0 FFMA R33, R59, 1.84467440737095516160e+19, RZ ;  /* 0x5f8000003b210823 */ /* 0x000fe200000000ff */
[----:B------:R-:W-:Y:S08]  /*a0e0*/  @!P0 MUFU.RCP R53, R59 ;  /* 0x0000003b00358308 */ /* 0x000ff00000001000 */
[----:B------:R-:W1:Y:S02]  /*a0f0*/  @P0 MUFU.RCP R32, R33 ;  /* 0x0000002100200308 */ /* 0x000e640000001000 */
[----:B-1----:R-:W-:-:S04]  /*a100*/  @P0 FFMA R55, R33, R32, -1 ;  /* 0xbf80000021370423 */ /* 0x002fc80000000020 */
[----:B------:R-:W-:-:S04]  /*a110*/  @P0 FADD.FTZ R55, -R55, -RZ ;  /* 0x800000ff37370221 */ /* 0x000fc80000010100 */
[----:B------:R-:W-:-:S04]  /*a120*/  @P0 FFMA R55, R32, R55, R32 ;  /* 0x0000003720370223 */ /* 0x000fc80000000020 */
[----:B------:R-:W-:Y:S01]  /*a130*/  @P0 FFMA R53, R55, 1.84467440737095516160e+19, RZ ;  /* 0x5f80000037350823 */ /* 0x000fe200000000ff */
[----:B------:R-:W-:Y:S05]  /*a140*/  BRA `(.L_x_259) ;  /* 0x0000000000887947 */ /* 0x000fea0003800000 */
.L_x_258:
[----:B------:R-:W-:-:S04]  /*a150*/  IADD3 R32, PT, PT, R33, -0xfd, RZ ;  /* 0xffffff0321207810 */ /* 0x000fc80007ffe0ff */
[----:B------:R-:W-:-:S13]  /*a160*/  ISETP.GT.U32.AND P0, PT, R32, 0x1, PT ;  /* 0x000000012000780c */ /* 0x000fda0003f04070 */
[----:B------:R-:W-:Y:S05]  /*a170*/  @P0 BRA `(.L_x_260) ;  /* 0x0000000000780947 */ /* 0x000fea0003800000 */
[----:B------:R-:W-:Y:S01]  /*a180*/  LOP3.LUT R60, R59, 0x7fffff, RZ, 0xc0, !PT ;  /* 0x007fffff3b3c7812 */ /* 0x000fe200078ec0ff */
[----:B------:R-:W-:-:S03]  /*a190*/  IMAD.MOV.U32 R53, RZ, RZ, 0x3 ;  /* 0x00000003ff357424 */ /* 0x000fc600078e00ff */
[----:B------:R-:W-:Y:S02]  /*a1a0*/  LOP3.LUT R60, R60, 0x3f800000, RZ, 0xfc, !PT ;  /* 0x3f8000003c3c7812 */ /* 0x000fe400078efcff */
[----:B------:R-:W-:Y:S02]  /*a1b0*/  SHF.L.U32 R53, R53, R32, RZ ;  /* 0x0000002035357219 */ /* 0x000fe400000006ff */
[----:B------:R-:W1:Y:S02]  /*a1c0*/  MUFU.RCP R55, R60 ;  /* 0x0000003c00377308 */ /* 0x000e640000001000 */
[----:B-1----:R-:W-:-:S04]  /*a1d0*/  FFMA R54, R60, R55, -1 ;  /* 0xbf8000003c367423 */ /* 0x002fc80000000037 */
[----:B------:R-:W-:-:S04]  /*a1e0*/  FADD.FTZ R54, -R54, -RZ ;  /* 0x800000ff36367221 */ /* 0x000fc80000010100 */
[CCC-:B------:R-:W-:Y:S01]  /*a1f0*/  FFMA.RM R65, R55.reuse, R54.reuse, R55.reuse ;  /* 0x0000003637417223 */ /* 0x1c0fe20000004037 */
[----:B------:R-:W-:-:S04]  /*a200*/  FFMA.RP R54, R55, R54, R55 ;  /* 0x0000003637367223 */ /* 0x000fc80000008037 */
[C---:B------:R-:W-:Y:S02]  /*a210*/  LOP3.LUT R55, R65.reuse, 0x7fffff, RZ, 0xc0, !PT ;  /* 0x007fffff41377812 */ /* 0x040fe400078ec0ff */
[----:B------:R-:W-:Y:S02]  /*a220*/  FSETP.NEU.FTZ.AND P0, PT, R65, R54, PT ;  /* 0x000000364100720b */ /* 0x000fe40003f1d000 */
[----:B------:R-:W-:Y:S02]  /*a230*/  LOP3.LUT R55, R55, 0x800000, RZ, 0xfc, !PT ;  /* 0x0080000037377812 */ /* 0x000fe400078efcff */
[----:B------:R-:W-:Y:S02]  /*a240*/  SEL R54, RZ, 0xffffffff, !P0 ;  /* 0xffffffffff367807 */ /* 0x000fe40004000000 */
[----:B------:R-:W-:-:S03]  /*a250*/  LOP3.LUT R53, R53, R55, RZ, 0xc0, !PT ;  /* 0x0000003735357212 */ /* 0x000fc600078ec0ff */
[----:B------:R-:W-:Y:S01]  /*a260*/  IMAD.MOV R54, RZ, RZ, -R54 ;  /* 0x000000ffff367224 */ /* 0x000fe200078e0a36 */
[----:B------:R-:W-:-:S04]  /*a270*/  SHF.R.U32.HI R53, RZ, R32, R53 ;  /* 0x00000020ff357219 */ /* 0x000fc80000011635 */
[----:B------:R-:W-:Y:S02]  /*a280*/  LOP3.LUT P1, RZ, R54, R32, R55, 0xf8, !PT ;  /* 0x0000002036ff7212 */ /* 0x000fe4000782f837 */
[C---:B------:R-:W-:Y:S02]  /*a290*/  LOP3.LUT P2, RZ, R53.reuse, 0x1, RZ, 0xc0, !PT ;  /* 0x0000000135ff7812 */ /* 0x040fe4000784c0ff */
[----:B------:R-:W-:-:S04]  /*a2a0*/  LOP3.LUT P0, RZ, R53, 0x2, RZ, 0xc0, !PT ;  /* 0x0000000235ff7812 */ /* 0x000fc8000780c0ff */
[----:B------:R-:W-:-:S04]  /*a2b0*/  PLOP3.LUT P0, PT, P2, P1, P0, 0xe0, 0x0 ;  /* 0x000000000000781c */ /* 0x000fc80001703c00 */
[----:B------:R-:W-:Y:S02]  /*a2c0*/  SEL R32, RZ, 0x1, !P0 ;  /* 0x00000001ff207807 */ /* 0x000fe40004000000 */
[----:B------:R-:W-:-:S03]  /*a2d0*/  LOP3.LUT P0, RZ, R59, 0x7fffff, RZ, 0xc0, !PT ;  /* 0x007fffff3bff7812 */ /* 0x000fc6000780c0ff */
[----:B------:R-:W-:-:S05]  /*a2e0*/  IMAD.MOV R32, RZ, RZ, -R32 ;  /* 0x000000ffff207224 */ /* 0x000fca00078e0a20 */
[----:B------:R-:W-:Y:S01]  /*a2f0*/  ISETP.GE.AND P1, PT, R32, RZ, PT ;  /* 0x000000ff2000720c */ /* 0x000fe20003f26270 */
[----:B------:R-:W-:-:S05]  /*a300*/  VIADD R32, R33, 0xffffff04 ;  /* 0xffffff0421207836 */ /* 0x000fca0000000000 */
[----:B------:R-:W-:-:S07]  /*a310*/  SHF.R.U32.HI R32, RZ, R32, R55 ;  /* 0x00000020ff207219 */ /* 0x000fce0000011637 */
[----:B------:R-:W-:-:S04]  /*a320*/  @!P1 VIADD R32, R32, 0x1 ;  /* 0x0000000120209836 */ /* 0x000fc80000000000 */
[----:B------:R-:W-:-:S05]  /*a330*/  @!P0 IMAD.SHL.U32 R32, R32, 0x2, RZ ;  /* 0x0000000220208824 */ /* 0x000fca00078e00ff */
[----:B------:R-:W-:Y:S01]  /*a340*/  LOP3.LUT R53, R32, 0x80000000, R59, 0xf8, !PT ;  /* 0x8000000020357812 */ /* 0x000fe200078ef83b */
[----:B------:R-:W-:Y:S05]  /*a350*/  BRA `(.L_x_259) ;  /* 0x0000000000047947 */ /* 0x000fea0003800000 */
.L_x_260:
[----:B------:R1:W2:Y:S02]  /*a360*/  MUFU.RCP R53, R59 ;  /* 0x0000003b00357308 */ /* 0x0002a40000001000 */
.L_x_259:
[----:B------:R-:W-:Y:S05]  /*a370*/  BSYNC.RECONVERGENT B0 ;  /* 0x0000000000007941 */ /* 0x000fea0003800200 */
.L_x_257:
[----:B--2---:R-:W-:Y:S01]  /*a380*/  MOV R32, R53 ;  /* 0x0000003500207202 */ /* 0x004fe20000000f00 */
[----:B------:R-:W-:-:S04]  /*a390*/  HFMA2 R53, -RZ, RZ, 0, 0 ;  /* 0x00000000ff357431 */ /* 0x000fc800000001ff */
[----:B-1----:R-:W-:Y:S05]  /*a3a0*/  RET.REL.NODEC R52 `(_ZN7cutlass13device_kernelINS_4gemm6kernel13GemmUniversalIN4cute5tupleIJiiiiEEENS1_10collective13CollectiveMmaINS1_35MainloopSm100TmaUmmaWarpSpecializedILi13ELi2ELi4ENS5_IJNS4_1CILi2EEENSA_ILi1EEESC_EEEEENS5_IJNSA_ILi128EEESF_NSA_ILi64EEEEEENS_10bfloat16_tENS5_IJlSC_lEEESI_SJ_NS4_8TiledMMAINS4_8MMA_AtomIJNS4_26SM100_MMA_F16BF16_2x1SM_SSISI_SI_fLi128ELi128ELNS4_4UMMA5MajorE0ELSO_0ELNSN_7ScaleInE0ELSP_0EEEEEENS4_6LayoutINS5_IJSC_SC_SC_EEENS5_IJNSA_ILi0EEESU_SU_EEEEENS5_IJNS4_10UnderscoreESX_SX_EEEEENS4_18SM100_TMA_2SM_LOADENS4_14ComposedLayoutINS4_7SwizzleILi3ELi4ELi3EEENS4_18smem_ptr_flag_bitsILi16EEENSS_INS5_IJNSA_ILi8EEESG_EEENS5_IJSG_SC_EEEEEEEvNS4_8identityES10_S1A_vS1B_EENS_8epilogue10collective18CollectiveEpilogueINS1D_23Sm100TmaWarpSpecializedILi4ELi2ELi16ELb1ELb0EEEJNS5_IJSG_SF_SG_EEENS5_IJNSS_ISG_SC_EENSS_INS5_IJNSA_ILi16EEESB_EEENS5_IJSC_SG_EEEEEEEESI_SJ_SI_SJ_NS1D_6fusion15FusionCallbacksIS1H_NS1P_13LinCombEltActINS1D_6thread4SiLuESI_fSI_fLNS_15FloatRoundStyleE2EEES1I_S1O_JEEENS4_5SM1004TMEM4LOAD26SM100_TMEM_LOAD_32dp32b16xENS4_13SM90_TMA_LOADENS11_INS12_ILi1ELi4ELi3EEES15_NSS_INS5_IJS16_S1K_EEENS5_IJS1K_SC_EEEEEEENS4_39AutoVectorizingCopyWithAssumedAlignmentILi128EEENS4_14SM90_TMA_STOREES26_S28_S28_EEEvvEEEEvNT_6ParamsE) ;  /* 0xffffff5c34147950 */ /* 0x002fea0003c3ffff */
.L_x_261:
[----:B------:R-:W-:-:S00]  /*a3b0*/  BRA `(.L_x_261) ;  /* 0xfffffffc00fc7947 */ /* 0x000fc0000383ffff */
[----:B------:R-:W-:-:S00]  /*a3c0*/  NOP ;  /* 0x0000000000007918 */ /* 0x000fc00000000000 */
        /* <DEDUP_REMOVED lines=11> */
.L_x_262:


//--------------------- .nv.global.init           --------------------------
	.section	.nv.global.init,"aw",@progbits
.nv.global.init:
	.type		$str$27,@object
	.size		$str$27,($str$28 - $str$27)
$str$27:
        /*0000*/ 	.byte	0x28, 0x61, 0x64, 0x64, 0x72, 0x65, 0x73, 0x73, 0x20, 0x26, 0x20, 0x6d, 0x61, 0x73, 0x6b, 0x29
        /*0010*/ 	.byte	0x20, 0x3d, 0x3d, 0x20, 0x30, 0x00
	.type		$str$28,@object
	.size		$str$28,($str$26 - $str$28)
$str$28:
        /*0016*/ 	.byte	0x2f, 0x74, 0x6d, 0x70, 0x2f, 0x63, 0x75, 0x74, 0x6c, 0x61, 0x73, 0x73, 0x5f, 0x73, 0x77, 0x65
        /*0026*/ 	.byte	0x65, 0x70, 0x5f, 0x73, 0x72, 0x63, 0x2f, 0x69, 0x6e, 0x63, 0x6c, 0x75, 0x64, 0x65, 0x2f, 0x63
        /*0036*/ 	.byte	0x75, 0x74, 0x65, 0x2f, 0x70, 0x6f, 0x69, 0x6e, 0x74, 0x65, 0x72, 0x5f, 0x66, 0x6c, 0x61, 0x67
        /*0046*/ 	.byte	0x67, 0x65, 0x64, 0x2e, 0x68, 0x70, 0x70, 0x00
	.type		$str$26,@object
	.size		$str$26,($str$25 - $str$26)
$str$26:
        /*004e*/ 	.byte	0x2f, 0x74, 0x6d, 0x70, 0x2f, 0x63, 0x75, 0x74, 0x6c, 0x61, 0x73, 0x73, 0x5f, 0x73, 0x77, 0x65
        /*005e*/ 	.byte	0x65, 0x70, 0x5f, 0x73, 0x72, 0x63, 0x2f, 0x69, 0x6e, 0x63, 0x6c, 0x75, 0x64, 0x65, 0x2f, 0x63
        /*006e*/ 	.byte	0x75, 0x74, 0x65, 0x2f, 0x61, 0x74, 0x6f, 0x6d, 0x2f, 0x63, 0x6f, 0x70, 0x79, 0x5f, 0x74, 0x72
        /*007e*/ 	.byte	0x61, 0x69, 0x74, 0x73, 0x5f, 0x73, 0x6d, 0x31, 0x30, 0x30, 0x2e, 0x68, 0x70, 0x70, 0x00
	.type		$str$25,@object
	.size		$str$25,(__unnamed_1 - $str$25)
$str$25:
        /*008d*/ 	.byte	0x28, 0x28, 0x75, 0x69, 0x6e, 0x74, 0x33, 0x32, 0x5f, 0x74, 0x28, 0x74, 0x68, 0x72, 0x65, 0x61
        /*009d*/ 	.byte	0x64, 0x49, 0x64, 0x78, 0x2e, 0x78, 0x29, 0x20, 0x2f, 0x20, 0x33, 0x32, 0x29, 0x20, 0x25, 0x20
        /*00ad*/ 	.byte	0x34, 0x29, 0x20, 0x3d, 0x3d, 0x20, 0x28, 0x28, 0x28, 0x74, 0x6d, 0x65, 0x6d, 0x5f, 0x61, 0x64
        /*00bd*/ 	.byte	0x64, 0x72, 0x20, 0x3e, 0x3e, 0x20, 0x31, 0x36, 0x29, 0x20, 0x2f, 0x20, 0x33, 0x32, 0x29, 0x20
        /*00cd*/ 	.byte	0x25, 0x20, 0x34, 0x29, 0x00
	.type		__unnamed_1,@object
	.size		__unnamed_1,(__unnamed_2 - __unnamed_1)
__unnamed_1:
        /*00d2*/ 	.byte	0x61, 0x75, 0x74, 0x6f, 0x20, 0x63, 0x75, 0x74, 0x65, 0x3a, 0x3a, 0x61, 0x73, 0x5f, 0x70, 0x6f
        /* <DEDUP_REMOVED lines=24> */
        /*0262*/ 	.byte	0x43, 0x3c, 0x32, 0x30, 0x34, 0x38, 0x3e, 0x3e, 0x3e, 0x3e, 0x5d, 0x00
	.type		__unnamed_2,@object
	.size		__unnamed_2,(.L_2 - __unnamed_2)
__unnamed_2:
        /* <DEDUP_REMOVED lines=40> */
        /*04ee*/ 	.byte	0x3a, 0x3a, 0x43, 0x3c, 0x30, 0x3e, 0x3e, 0x3e, 0x3e, 0x5d, 0x00
.L_2:


//--------------------- .nv.shared._ZN7cutlass13device_kernelINS_4gemm6kernel13GemmUniversalIN4cute5tupleIJiiiiEEENS1_10collective13CollectiveMmaINS1_35MainloopSm100TmaUmmaWarpSpecializedILi13ELi2ELi4ENS5_IJNS4_1CILi2EEENSA_ILi1EEESC_EEEEENS5_IJNSA_ILi128EEESF_NSA_ILi64EEEEEENS_10bfloat16_tENS5_IJlSC_lEEESI_SJ_NS4_8TiledMMAINS4_8MMA_AtomIJNS4_26SM100_MMA_F16BF16_2x1SM_SSISI_SI_fLi128ELi128ELNS4_4UMMA5MajorE0ELSO_0ELNSN_7ScaleInE0ELSP_0EEEEEENS4_6LayoutINS5_IJSC_SC_SC_EEENS5_IJNSA_ILi0EEESU_SU_EEEEENS5_IJNS4_10UnderscoreESX_SX_EEEEENS4_18SM100_TMA_2SM_LOADENS4_14ComposedLayoutINS4_7SwizzleILi3ELi4ELi3EEENS4_18smem_ptr_flag_bitsILi16EEENSS_INS5_IJNSA_ILi8EEESG_EEENS5_IJSG_SC_EEEEEEEvNS4_8identityES10_S1A_vS1B_EENS_8epilogue10collective18CollectiveEpilogueINS1D_23Sm100TmaWarpSpecializedILi4ELi2ELi16ELb1ELb0EEEJNS5_IJSG_SF_SG_EEENS5_IJNSS_ISG_SC_EENSS_INS5_IJNSA_ILi16EEESB_EEENS5_IJSC_SG_EEEEEEEESI_SJ_SI_SJ_NS1D_6fusion15FusionCallbacksIS1H_NS1P_13LinCombEltActINS1D_6thread4SiLuESI_fSI_fLNS_15FloatRoundStyleE2EEES1I_S1O_JEEENS4_5SM1004TMEM4LOAD26SM100_TMEM_LOAD_32dp32b16xENS4_13SM90_TMA_LOADENS11_INS12_ILi1ELi4ELi3EEES15_NSS_INS5_IJS16_S1K_EEENS5_IJS1K_SC_EEEEEEENS4_39AutoVectorizingCopyWithAssumedAlignmentILi128EEENS4_14SM90_TMA_STOREES26_S28_S28_EEEvvEEEEvNT_6ParamsE --------------------------
	.section	.nv.shared._ZN7cutlass13device_kernelINS_4gemm6kernel13GemmUniversalIN4cute5tupleIJiiiiEEENS1_10collective13CollectiveMmaINS1_35MainloopSm100TmaUmmaWarpSpecializedILi13ELi2ELi4ENS5_IJNS4_1CILi2EEENSA_ILi1EEESC_EEEEENS5_IJNSA_ILi128EEESF_NSA_ILi64EEEEEENS_10bfloat16_tENS5_IJlSC_lEEESI_SJ_NS4_8TiledMMAINS4_8MMA_AtomIJNS4_26SM100_MMA_F16BF16_2x1SM_SSISI_SI_fLi128ELi128ELNS4_4UMMA5MajorE0ELSO_0ELNSN_7ScaleInE0ELSP_0EEEEEENS4_6LayoutINS5_IJSC_SC_SC_EEENS5_IJNSA_ILi0EEESU_SU_EEEEENS5_IJNS4_10UnderscoreESX_SX_EEEEENS4_18SM100_TMA_2SM_LOADENS4_14ComposedLayoutINS4_7SwizzleILi3ELi4ELi3EEENS4_18smem_ptr_flag_bitsILi16EEENSS_INS5_IJNSA_ILi8EEESG_EEENS5_IJSG_SC_EEEEEEEvNS4_8identityES10_S1A_vS1B_EENS_8epilogue10collective18CollectiveEpilogueINS1D_23Sm100TmaWarpSpecializedILi4ELi2ELi16ELb1ELb0EEEJNS5_IJSG_SF_SG_EEENS5_IJNSS_ISG_SC_EENSS_INS5_IJNSA_ILi16EEESB_EEENS5_IJSC_SG_EEEEEEEESI_SJ_SI_SJ_NS1D_6fusion15FusionCallbacksIS1H_NS1P_13LinCombEltActINS1D_6thread4SiLuESI_fSI_fLNS_15FloatRoundStyleE2EEES1I_S1O_JEEENS4_5SM1004TMEM4LOAD26SM100_TMEM_LOAD_32dp32b16xENS4_13SM90_TMA_LOADENS11_INS12_ILi1ELi4ELi3EEES15_NSS_INS5_IJS16_S1K_EEENS5_IJS1K_SC_EEEEEEENS4_39AutoVectorizingCopyWithAssumedAlignmentILi128EEENS4_14SM90_TMA_STOREES26_S28_S28_EEEvvEEEEvNT_6ParamsE,"aw",@nobits
	.sectionflags	@""
	.align	16
	.zero		1024


//--------------------- .nv.shared.reserved.0     --------------------------
	.section	.nv.shared.reserved.0,"aw",@nobits
	.weak		__nv_reservedSMEM_offset_0_alias
	.size		__nv_reservedSMEM_offset_0_alias, 0, 64
	.other		__nv_reservedSMEM_offset_0_alias,@"STO_CUDA_RESERVED_SHARED STV_DEFAULT"
__nv_reservedSMEM_offset_0_alias:
	.zero		0
.nv.shared.reserved.0:
	.zero		64
	.weak		__nv_reservedSMEM_tcgen05_partition
	.type		__nv_reservedSMEM_tcgen05_partition,@object
	.size		__nv_reservedSMEM_tcgen05_partition,(.L_0 - __nv_reservedSMEM_tcgen05_partition)
__nv_reservedSMEM_tcgen05_partition:
	.zero		32
.L_0:


//--------------------- .nv.global                --------------------------
	.section	.nv.global,"aw",@nobits
.nv.global:
	.type		_ZN39_INTERNAL_9353b9d6_4_k_cu_040a9af3_39574cute1_E,@object
	.size		_ZN39_INTERNAL_9353b9d6_4_k_cu_040a9af3_39574cute1_E,(_ZN39_INTERNAL_9353b9d6_4_k_cu_040a9af3_39574cuda3std3__45__cpo6cbeginE - _ZN39_INTERNAL_9353b9d6_4_k_cu_040a9af3_39574cute1_E)
_ZN39_INTERNAL_9353b9d6_4_k_cu_040a9af3_39574cute1_E:
	.zero		1
	.type		_ZN39_INTERNAL_9353b9d6_4_k_cu_040a9af3_39574cuda3std3__45__cpo6cbeginE,@object
	.size		_ZN39_INTERNAL_9353b9d6_4_k_cu_040a9af3_39574cuda3std3__45__cpo6cbeginE,(_ZN39_INTERNAL_9353b9d6_4_k_cu_040a9af3_39574cuda3std3__48in_placeE - _ZN39_INTERNAL_9353b9d6_4_k_cu_040a9af3_39574cuda3std3__45__cpo6cbeginE)
_ZN39_INTERNAL_9353b9d6_4_k_cu_040a9af3_39574cuda3std3__45__cpo6cbeginE:
	.zero		1
	.type		_ZN39_INTERNAL_9353b9d6_4_k_cu_040a9af3_39574cuda3std3__48in_placeE,@object
	.size		_ZN39_INTERNAL_9353b9d6_4_k_cu_040a9af3_39574cuda3std3__48in_placeE,(_ZN39_INTERNAL_9353b9d6_4_k_cu_040a9af3_39574cuda3std6ranges3__45__cpo9iter_moveE - _ZN39_INTERNAL_9353b9d6_4_k_cu_040a9af3_39574cuda3std3__48in_placeE)
_ZN39_INTERNAL_9353b9d6_4_k_cu_040a9af3_39574cuda3std3__48in_placeE:
	.zero		1
	.type		_ZN39_INTERNAL_9353b9d6_4_k_cu_040a9af3_39574cuda3std6ranges3__45__cpo9iter_moveE,@object
	.size		_ZN39_INTERNAL_9353b9d6_4_k_cu_040a9af3_39574cuda3std6ranges3__45__cpo9iter_moveE,(_ZN39_INTERNAL_9353b9d6_4_k_cu_040a9af3_39574cuda3std3__45__cpo5beginE - _ZN39_INTERNAL_9353b9d6_4_k_cu_040a9af3_39574cuda3std6ranges3__45__cpo9iter_moveE)
_ZN39_INTERNAL_9353b9d6_4_k_cu_040a9af3_39574cuda3std6ranges3__45__cpo9iter_moveE:
	.zero		1
	.type		_ZN39_INTERNAL_9353b9d6_4_k_cu_040a9af3_39574cuda3std3__45__cpo5beginE,@object
	.size		_ZN39_INTERNAL_9353b9d6_4_k_cu_040a9af3_39574cuda3std3__45__cpo5beginE,(_ZN39_INTERNAL_9353b9d6_4_k_cu_040a9af3_39574cuda3std3__441_GLOBAL__N__9353b9d6_4_k_cu_040a9af3_39576ignoreE - _ZN39_INTERNAL_9353b9d6_4_k_cu_040a9af3_39574cuda3std3__45__cpo5beginE)
_ZN39_INTERNAL_9353b9d6_4_k_cu_040a9af3_39574cuda3std3__45__cpo5beginE:
	.zero		1
	.type		_ZN39_INTERNAL_9353b9d6_4_k_cu_040a9af3_39574cuda3std3__441_GLOBAL__N__9353b9d6_4_k_cu_040a9af3_39576ignoreE,@object
	.size		_ZN39_INTERNAL_9353b9d6_4_k_cu_040a9af3_39574cuda3std3__441_GLOBAL__N__9353b9d6_4_k_cu_040a9af3_39576ignoreE,(_ZN39_INTERNAL_9353b9d6_4_k_cu_040a9af3_39574cute7productE - _ZN39_INTERNAL_9353b9d6_4_k_cu_040a9af3_39574cuda3std3__441_GLOBAL__N__9353b9d6_4_k_cu_040a9af3_39576ignoreE)
_ZN39_INTERNAL_9353b9d6_4_k_cu_040a9af3_39574cuda3std3__441_GLOBAL__N__9353b9d6_4_k_cu_040a9af3_39576ignoreE:
	.zero		1
	.type		_ZN39_INTERNAL_9353b9d6_4_k_cu_040a9af3_39574cute7productE,@object
	.size		_ZN39_INTERNAL_9353b9d6_4_k_cu_040a9af3_39574cute7productE,(_ZN39_INTERNAL_9353b9d6_4_k_cu_040a9af3_39574cuda3std3__45__cpo3endE - _ZN39_INTERNAL_9353b9d6_4_k_cu_040a9af3_39574cute7productE)
_ZN39_INTERNAL_9353b9d6_4_k_cu_040a9af3_39574cute7productE:
	.zero		1
	.type		_ZN39_INTERNAL_9353b9d6_4_k_cu_040a9af3_39574cuda3std3__45__cpo3endE,@object
	.size		_ZN39_INTERNAL_9353b9d6_4_k_cu_040a9af3_39574cuda3std3__45__cpo3endE,(_ZN39_INTERNAL_9353b9d6_4_k_cu_040a9af3_39574cuda3std3__419piecewise_constructE - _ZN39_INTERNAL_9353b9d6_4_k_cu_040a9af3_39574cuda3std3__45__cpo3endE)
_ZN39_INTERNAL_9353b9d6_4_k_cu_040a9af3_39574cuda3std3__45__cpo3endE:
	.zero		1
	.type		_ZN39_INTERNAL_9353b9d6_4_k_cu_040a9af3_39574cuda3std3__419piecewise_constructE,@object
	.size		_ZN39_INTERNAL_9353b9d6_4_k_cu_040a9af3_39574cuda3std3__419piecewise_constructE,(_ZN39_INTERNAL_9353b9d6_4_k_cu_040a9af3_39574cuda3std3__45__cpo4cendE - _ZN39_INTERNAL_9353b9d6_4_k_cu_040a9af3_39574cuda3std3__419piecewise_constructE)
_ZN39_INTERNAL_9353b9d6_4_k_cu_040a9af3_39574cuda3std3__419piecewise_constructE:
	.zero		1
	.type		_ZN39_INTERNAL_9353b9d6_4_k_cu_040a9af3_39574cuda3std3__45__cpo4cendE,@object
	.size		_ZN39_INTERNAL_9353b9d6_4_k_cu_040a9af3_39574cuda3std3__45__cpo4cendE,(_ZN39_INTERNAL_9353b9d6_4_k_cu_040a9af3_39574cuda3std6ranges3__45__cpo4swapE - _ZN39_INTERNAL_9353b9d6_4_k_cu_040a9af3_39574cuda3std3__45__cpo4cendE)
_ZN39_INTERNAL_9353b9d6_4_k_cu_040a9af3_39574cuda3std3__45__cpo4cendE:
	.zero		1
	.type		_ZN39_INTERNAL_9353b9d6_4_k_cu_040a9af3_39574cuda3std6ranges3__45__cpo4swapE,@object
	.size		_ZN39_INTERNAL_9353b9d6_4_k_cu_040a9af3_39574cuda3std6ranges3__45__cpo4swapE,(.L_10 - _ZN39_INTERNAL_9353b9d6_4_k_cu_040a9af3_39574cuda3std6ranges3__45__cpo4swapE)
_ZN39_INTERNAL_9353b9d6_4_k_cu_040a9af3_39574cuda3std6ranges3__45__cpo4swapE:
	.zero		1
.L_10:


//--------------------- .nv.constant0._ZN7cutlass13device_kernelINS_4gemm6kernel13GemmUniversalIN4cute5tupleIJiiiiEEENS1_10collective13CollectiveMmaINS1_35MainloopSm100TmaUmmaWarpSpecializedILi13ELi2ELi4ENS5_IJNS4_1CILi2EEENSA_ILi1EEESC_EEEEENS5_IJNSA_ILi128EEESF_NSA_ILi64EEEEEENS_10bfloat16_tENS5_IJlSC_lEEESI_SJ_NS4_8TiledMMAINS4_8MMA_AtomIJNS4_26SM100_MMA_F16BF16_2x1SM_SSISI_SI_fLi128ELi128ELNS4_4UMMA5MajorE0ELSO_0ELNSN_7ScaleInE0ELSP_0EEEEEENS4_6LayoutINS5_IJSC_SC_SC_EEENS5_IJNSA_ILi0EEESU_SU_EEEEENS5_IJNS4_10UnderscoreESX_SX_EEEEENS4_18SM100_TMA_2SM_LOADENS4_14ComposedLayoutINS4_7SwizzleILi3ELi4ELi3EEENS4_18smem_ptr_flag_bitsILi16EEENSS_INS5_IJNSA_ILi8EEESG_EEENS5_IJSG_SC_EEEEEEEvNS4_8identityES10_S1A_vS1B_EENS_8epilogue10collective18CollectiveEpilogueINS1D_23Sm100TmaWarpSpecializedILi4ELi2ELi16ELb1ELb0EEEJNS5_IJSG_SF_SG_EEENS5_IJNSS_ISG_SC_EENSS_INS5_IJNSA_ILi16EEESB_EEENS5_IJSC_SG_EEEEEEEESI_SJ_SI_SJ_NS1D_6fusion15FusionCallbacksIS1H_NS1P_13LinCombEltActINS1D_6thread4SiLuESI_fSI_fLNS_15FloatRoundStyleE2EEES1I_S1O_JEEENS4_5SM1004TMEM4LOAD26SM100_TMEM_LOAD_32dp32b16xENS4_13SM90_TMA_LOADENS11_INS12_ILi1ELi4ELi3EEES15_NSS_INS5_IJS16_S1K_EEENS5_IJS1K_SC_EEEEEEENS4_39AutoVectorizingCopyWithAssumedAlignmentILi128EEENS4_14SM90_TMA_STOREES26_S28_S28_EEEvvEEEEvNT_6ParamsE --------------------------
	.section	.nv.constant0._ZN7cutlass13device_kernelINS_4gemm6kernel13GemmUniversalIN4cute5tupleIJiiiiEEENS1_10collective13CollectiveMmaINS1_35MainloopSm100TmaUmmaWarpSpecializedILi13ELi2ELi4ENS5_IJNS4_1CILi2EEENSA_ILi1EEESC_EEEEENS5_IJNSA_ILi128EEESF_NSA_ILi64EEEEEENS_10bfloat16_tENS5_IJlSC_lEEESI_SJ_NS4_8TiledMMAINS4_8MMA_AtomIJNS4_26SM100_MMA_F16BF16_2x1SM_SSISI_SI_fLi128ELi128ELNS4_4UMMA5MajorE0ELSO_0ELNSN_7ScaleInE0ELSP_0EEEEEENS4_6LayoutINS5_IJSC_SC_SC_EEENS5_IJNSA_ILi0EEESU_SU_EEEEENS5_IJNS4_10UnderscoreESX_SX_EEEEENS4_18SM100_TMA_2SM_LOADENS4_14ComposedLayoutINS4_7SwizzleILi3ELi4ELi3EEENS4_18smem_ptr_flag_bitsILi16EEENSS_INS5_IJNSA_ILi8EEESG_EEENS5_IJSG_SC_EEEEEEEvNS4_8identityES10_S1A_vS1B_EENS_8epilogue10collective18CollectiveEpilogueINS1D_23Sm100TmaWarpSpecializedILi4ELi2ELi16ELb1ELb0EEEJNS5_IJSG_SF_SG_EEENS5_IJNSS_ISG_SC_EENSS_INS5_IJNSA_ILi16EEESB_EEENS5_IJSC_SG_EEEEEEEESI_SJ_SI_SJ_NS1D_6fusion15FusionCallbacksIS1H_NS1P_13LinCombEltActINS1D_6thread4SiLuESI_fSI_fLNS_15FloatRoundStyleE2EEES1I_S1O_JEEENS4_5SM1004TMEM4LOAD26SM100_TMEM_LOAD_32dp32b16xENS4_13SM90_TMA_LOADENS11_INS12_ILi1ELi4ELi3EEES15_NSS_INS5_IJS16_S1K_EEENS5_IJS1K_SC_EEEEEEENS4_39AutoVectorizingCopyWithAssumedAlignmentILi128EEENS4_14SM90_TMA_STOREES26_S28_S28_EEEvvEEEEvNT_6ParamsE,"a",@progbits
	.sectionflags	@""
	.align	4
.nv.constant0._ZN7cutlass13device_kernelINS_4gemm6kernel13GemmUniversalIN4cute5tupleIJiiiiEEENS1_10collective13CollectiveMmaINS1_35MainloopSm100TmaUmmaWarpSpecializedILi13ELi2ELi4ENS5_IJNS4_1CILi2EEENSA_ILi1EEESC_EEEEENS5_IJNSA_ILi128EEESF_NSA_ILi64EEEEEENS_10bfloat16_tENS5_IJlSC_lEEESI_SJ_NS4_8TiledMMAINS4_8MMA_AtomIJNS4_26SM100_MMA_F16BF16_2x1SM_SSISI_SI_fLi128ELi128ELNS4_4UMMA5MajorE0ELSO_0ELNSN_7ScaleInE0ELSP_0EEEEEENS4_6LayoutINS5_IJSC_SC_SC_EEENS5_IJNSA_ILi0EEESU_SU_EEEEENS5_IJNS4_10UnderscoreESX_SX_EEEEENS4_18SM100_TMA_2SM_LOADENS4_14ComposedLayoutINS4_7SwizzleILi3ELi4ELi3EEENS4_18smem_ptr_flag_bitsILi16EEENSS_INS5_IJNSA_ILi8EEESG_EEENS5_IJSG_SC_EEEEEEEvNS4_8identityES10_S1A_vS1B_EENS_8epilogue10collective18CollectiveEpilogueINS1D_23Sm100TmaWarpSpecializedILi4ELi2ELi16ELb1ELb0EEEJNS5_IJSG_SF_SG_EEENS5_IJNSS_ISG_SC_EENSS_INS5_IJNSA_ILi16EEESB_EEENS5_IJSC_SG_EEEEEEEESI_SJ_SI_SJ_NS1D_6fusion15FusionCallbacksIS1H_NS1P_13LinCombEltActINS1D_6thread4SiLuESI_fSI_fLNS_15FloatRoundStyleE2EEES1I_S1O_JEEENS4_5SM1004TMEM4LOAD26SM100_TMEM_LOAD_32dp32b16xENS4_13SM90_TMA_LOADENS11_INS12_ILi1ELi4ELi3EEES15_NSS_INS5_IJS16_S1K_EEENS5_IJS1K_SC_EEEEEEENS4_39AutoVectorizingCopyWithAssumedAlignmentILi128EEENS4_14SM90_TMA_STOREES26_S28_S28_EEEvvEEEEvNT_6ParamsE:
	.zero		2944


//--------------------- SYMBOLS --------------------------

	.type		.nv.reservedSmem.offset0,@object
	.size		.nv.reservedSmem.offset0,0x4
	.type		.nv.reservedSmem.cap,@object
	.size		.nv.reservedSmem.cap,0x4
	.type		__assertfail,@function
